	.target	sm_100a

	.elftype	@"ET_EXEC"


//--------------------- .note.nv.tkinfo           --------------------------
	.section	.note.nv.tkinfo,"",@"SHT_NOTE"
	.sectionflags	@"SHF_NOTE_NV_TKINFO"
	.tkinfo
        /*0018*/ 	.word	0x00000002
        /*0030*/ 	.string	""
        /*0030*/ 	.string	"ptxas"
        /*0030*/ 	.string	"Cuda compilation tools, release 13.0, V13.0.88"
        /*0030*/ 	.string	"Build cuda_13.0.r13.0/compiler.36424714_0"
        /*0030*/ 	.string	"-arch sm_100a -m 64 "



//--------------------- .note.nv.cuinfo           --------------------------
	.section	.note.nv.cuinfo,"",@"SHT_NOTE"
	.sectionflags	@"SHF_NOTE_NV_CUINFO"
        /*0018*/ 	.short	0x0002
        /*001a*/ 	.short	0x0064
        /*001c*/ 	.short	0x0082
	.zero		2


//--------------------- .nv.info                  --------------------------
	.section	.nv.info,"",@"SHT_CUDA_INFO"
	.align	4


	//----- nvinfo : EIATTR_REGCOUNT
	.align		4
        /*0000*/ 	.byte	0x04, 0x2f
        /*0002*/ 	.short	(.L_19 - .L_18)
	.align		4
.L_18:
        /*0004*/ 	.word	index@(_ZN7cutlass13device_kernelINS_4gemm6kernel13GemmUniversalIN4cute5tupleIJiiiiEEENS1_10collective13CollectiveMmaINS1_35MainloopSm100TmaUmmaWarpSpecializedILi5ELi2ELi2ENS5_IJNS4_1CILi2EEENSA_ILi1EEESC_EEEEENS5_IJNSA_ILi256EEESF_NSA_ILi64EEEEEENS_6half_tENS5_IJlSC_lEEESI_SJ_NS4_8TiledMMAINS4_8MMA_AtomIJNS4_26SM100_MMA_F16BF16_2x1SM_SSISI_SI_fLi256ELi256ELNS4_4UMMA5MajorE0ELSO_0ELNSN_7ScaleInE0ELSP_0EEEEEENS4_6LayoutINS5_IJSC_SC_SC_EEENS5_IJNSA_ILi0EEESU_SU_EEEEENS5_IJNS4_10UnderscoreESX_SX_EEEEENS4_18SM100_TMA_2SM_LOADENS4_14ComposedLayoutINS4_7SwizzleILi3ELi4ELi3EEENS4_18smem_ptr_flag_bitsILi16EEENSS_INS5_IJNSA_ILi8EEESG_EEENS5_IJSG_SC_EEEEEEEvNS4_8identityES10_S1A_vS1B_EENS_8epilogue10collective18CollectiveEpilogueINS1D_23Sm100TmaWarpSpecializedILi4ELi2ELi64ELb1ELb0EEEJNS5_IJNSA_ILi128EEESF_SG_EEENS5_IJNSS_IS1I_SC_EENSS_ISG_SC_EEEEESI_SJ_SI_SJ_NS1D_6fusion15FusionCallbacksIS1H_NS1N_17LinCombPerRowBiasISI_fSI_SI_fLi8ELNS_15FloatRoundStyleE2EEES1J_S1M_JEEENS4_5SM1004TMEM4LOAD26SM100_TMEM_LOAD_32dp32b64xENS4_13SM90_TMA_LOADES1A_NS4_39AutoVectorizingCopyWithAssumedAlignmentILi128EEENS4_14SM90_TMA_STOREES1A_S1Z_S1Z_EEEvvEEEEvNT_6ParamsE)
        /*0008*/ 	.word	0x000000fa


	//----- nvinfo : EIATTR_FRAME_SIZE
	.align		4
.L_19:
        /*000c*/ 	.byte	0x04, 0x11
        /*000e*/ 	.short	(.L_21 - .L_20)
	.align		4
.L_20:
        /*0010*/ 	.word	index@($__internal_2_$__cuda_sm10x_tcgen05_guardrail_trap_unallocated_columns_being_dealloced)
        /*0014*/ 	.word	0x00000000


	//----- nvinfo : EIATTR_FRAME_SIZE
	.align		4
.L_21:
        /*0018*/ 	.byte	0x04, 0x11
        /*001a*/ 	.short	(.L_23 - .L_22)
	.align		4
.L_22:
        /*001c*/ 	.word	index@($__internal_1_$__cuda_sm10x_tcgen05_guardrail_trap_phase_invalid_during_alloc)
        /*0020*/ 	.word	0x00000000


	//----- nvinfo : EIATTR_FRAME_SIZE
	.align		4
.L_23:
        /*0024*/ 	.byte	0x04, 0x11
        /*0026*/ 	.short	(.L_25 - .L_24)
	.align		4
.L_24:
        /*0028*/ 	.word	index@($__internal_0_$__cuda_sm10x_tcgen05_guardrail_trap_col_being_dealloced_not_returned_by_alloc)
        /*002c*/ 	.word	0x00000000


	//----- nvinfo : EIATTR_FRAME_SIZE
	.align		4
.L_25:
        /*0030*/ 	.byte	0x04, 0x11
        /*0032*/ 	.short	(.L_27 - .L_26)
	.align		4
.L_26:
        /*0034*/ 	.word	index@(_ZN7cutlass13device_kernelINS_4gemm6kernel13GemmUniversalIN4cute5tupleIJiiiiEEENS1_10collective13CollectiveMmaINS1_35MainloopSm100TmaUmmaWarpSpecializedILi5ELi2ELi2ENS5_IJNS4_1CILi2EEENSA_ILi1EEESC_EEEEENS5_IJNSA_ILi256EEESF_NSA_ILi64EEEEEENS_6half_tENS5_IJlSC_lEEESI_SJ_NS4_8TiledMMAINS4_8MMA_AtomIJNS4_26SM100_MMA_F16BF16_2x1SM_SSISI_SI_fLi256ELi256ELNS4_4UMMA5MajorE0ELSO_0ELNSN_7ScaleInE0ELSP_0EEEEEENS4_6LayoutINS5_IJSC_SC_SC_EEENS5_IJNSA_ILi0EEESU_SU_EEEEENS5_IJNS4_10UnderscoreESX_SX_EEEEENS4_18SM100_TMA_2SM_LOADENS4_14ComposedLayoutINS4_7SwizzleILi3ELi4ELi3EEENS4_18smem_ptr_flag_bitsILi16EEENSS_INS5_IJNSA_ILi8EEESG_EEENS5_IJSG_SC_EEEEEEEvNS4_8identityES10_S1A_vS1B_EENS_8epilogue10collective18CollectiveEpilogueINS1D_23Sm100TmaWarpSpecializedILi4ELi2ELi64ELb1ELb0EEEJNS5_IJNSA_ILi128EEESF_SG_EEENS5_IJNSS_IS1I_SC_EENSS_ISG_SC_EEEEESI_SJ_SI_SJ_NS1D_6fusion15FusionCallbacksIS1H_NS1N_17LinCombPerRowBiasISI_fSI_SI_fLi8ELNS_15FloatRoundStyleE2EEES1J_S1M_JEEENS4_5SM1004TMEM4LOAD26SM100_TMEM_LOAD_32dp32b64xENS4_13SM90_TMA_LOADES1A_NS4_39AutoVectorizingCopyWithAssumedAlignmentILi128EEENS4_14SM90_TMA_STOREES1A_S1Z_S1Z_EEEvvEEEEvNT_6ParamsE)
        /*0038*/ 	.word	0x00000000


	//----- nvinfo : EIATTR_MIN_STACK_SIZE
	.align		4
.L_27:
        /*003c*/ 	.byte	0x04, 0x12
        /*003e*/ 	.short	(.L_29 - .L_28)
	.align		4
.L_28:
        /*0040*/ 	.word	index@(_ZN7cutlass13device_kernelINS_4gemm6kernel13GemmUniversalIN4cute5tupleIJiiiiEEENS1_10collective13CollectiveMmaINS1_35MainloopSm100TmaUmmaWarpSpecializedILi5ELi2ELi2ENS5_IJNS4_1CILi2EEENSA_ILi1EEESC_EEEEENS5_IJNSA_ILi256EEESF_NSA_ILi64EEEEEENS_6half_tENS5_IJlSC_lEEESI_SJ_NS4_8TiledMMAINS4_8MMA_AtomIJNS4_26SM100_MMA_F16BF16_2x1SM_SSISI_SI_fLi256ELi256ELNS4_4UMMA5MajorE0ELSO_0ELNSN_7ScaleInE0ELSP_0EEEEEENS4_6LayoutINS5_IJSC_SC_SC_EEENS5_IJNSA_ILi0EEESU_SU_EEEEENS5_IJNS4_10UnderscoreESX_SX_EEEEENS4_18SM100_TMA_2SM_LOADENS4_14ComposedLayoutINS4_7SwizzleILi3ELi4ELi3EEENS4_18smem_ptr_flag_bitsILi16EEENSS_INS5_IJNSA_ILi8EEESG_EEENS5_IJSG_SC_EEEEEEEvNS4_8identityES10_S1A_vS1B_EENS_8epilogue10collective18CollectiveEpilogueINS1D_23Sm100TmaWarpSpecializedILi4ELi2ELi64ELb1ELb0EEEJNS5_IJNSA_ILi128EEESF_SG_EEENS5_IJNSS_IS1I_SC_EENSS_ISG_SC_EEEEESI_SJ_SI_SJ_NS1D_6fusion15FusionCallbacksIS1H_NS1N_17LinCombPerRowBiasISI_fSI_SI_fLi8ELNS_15FloatRoundStyleE2EEES1J_S1M_JEEENS4_5SM1004TMEM4LOAD26SM100_TMEM_LOAD_32dp32b64xENS4_13SM90_TMA_LOADES1A_NS4_39AutoVectorizingCopyWithAssumedAlignmentILi128EEENS4_14SM90_TMA_STOREES1A_S1Z_S1Z_EEEvvEEEEvNT_6ParamsE)
        /*0044*/ 	.word	0x00000000
.L_29:


//--------------------- .nv.compat                --------------------------
	.section	.nv.compat,"",@"SHT_CUDA_COMPAT_INFO"
	.align	4
        /*0000*/ 	.byte	0x02, 0x09, 0x01, 0x00, 0x02, 0x02, 0x02, 0x00, 0x02, 0x05, 0x05, 0x00, 0x03, 0x07, 0x01, 0x01
        /*0010*/ 	.byte	0x02, 0x03, 0x01, 0x00, 0x02, 0x06, 0x01, 0x00, 0x04, 0x0b, 0x08, 0x00, 0x09, 0x00, 0x00, 0x00
        /*0020*/ 	.byte	0x00, 0x00, 0x00, 0x00


//--------------------- .nv.info._ZN7cutlass13device_kernelINS_4gemm6kernel13GemmUniversalIN4cute5tupleIJiiiiEEENS1_10collective13CollectiveMmaINS1_35MainloopSm100TmaUmmaWarpSpecializedILi5ELi2ELi2ENS5_IJNS4_1CILi2EEENSA_ILi1EEESC_EEEEENS5_IJNSA_ILi256EEESF_NSA_ILi64EEEEEENS_6half_tENS5_IJlSC_lEEESI_SJ_NS4_8TiledMMAINS4_8MMA_AtomIJNS4_26SM100_MMA_F16BF16_2x1SM_SSISI_SI_fLi256ELi256ELNS4_4UMMA5MajorE0ELSO_0ELNSN_7ScaleInE0ELSP_0EEEEEENS4_6LayoutINS5_IJSC_SC_SC_EEENS5_IJNSA_ILi0EEESU_SU_EEEEENS5_IJNS4_10UnderscoreESX_SX_EEEEENS4_18SM100_TMA_2SM_LOADENS4_14ComposedLayoutINS4_7SwizzleILi3ELi4ELi3EEENS4_18smem_ptr_flag_bitsILi16EEENSS_INS5_IJNSA_ILi8EEESG_EEENS5_IJSG_SC_EEEEEEEvNS4_8identityES10_S1A_vS1B_EENS_8epilogue10collective18CollectiveEpilogueINS1D_23Sm100TmaWarpSpecializedILi4ELi2ELi64ELb1ELb0EEEJNS5_IJNSA_ILi128EEESF_SG_EEENS5_IJNSS_IS1I_SC_EENSS_ISG_SC_EEEEESI_SJ_SI_SJ_NS1D_6fusion15FusionCallbacksIS1H_NS1N_17LinCombPerRowBiasISI_fSI_SI_fLi8ELNS_15FloatRoundStyleE2EEES1J_S1M_JEEENS4_5SM1004TMEM4LOAD26SM100_TMEM_LOAD_32dp32b64xENS4_13SM90_TMA_LOADES1A_NS4_39AutoVectorizingCopyWithAssumedAlignmentILi128EEENS4_14SM90_TMA_STOREES1A_S1Z_S1Z_EEEvvEEEEvNT_6ParamsE --------------------------
	.section	.nv.info._ZN7cutlass13device_kernelINS_4gemm6kernel13GemmUniversalIN4cute5tupleIJiiiiEEENS1_10collective13CollectiveMmaINS1_35MainloopSm100TmaUmmaWarpSpecializedILi5ELi2ELi2ENS5_IJNS4_1CILi2EEENSA_ILi1EEESC_EEEEENS5_IJNSA_ILi256EEESF_NSA_ILi64EEEEEENS_6half_tENS5_IJlSC_lEEESI_SJ_NS4_8TiledMMAINS4_8MMA_AtomIJNS4_26SM100_MMA_F16BF16_2x1SM_SSISI_SI_fLi256ELi256ELNS4_4UMMA5MajorE0ELSO_0ELNSN_7ScaleInE0ELSP_0EEEEEENS4_6LayoutINS5_IJSC_SC_SC_EEENS5_IJNSA_ILi0EEESU_SU_EEEEENS5_IJNS4_10UnderscoreESX_SX_EEEEENS4_18SM100_TMA_2SM_LOADENS4_14ComposedLayoutINS4_7SwizzleILi3ELi4ELi3EEENS4_18smem_ptr_flag_bitsILi16EEENSS_INS5_IJNSA_ILi8EEESG_EEENS5_IJSG_SC_EEEEEEEvNS4_8identityES10_S1A_vS1B_EENS_8epilogue10collective18CollectiveEpilogueINS1D_23Sm100TmaWarpSpecializedILi4ELi2ELi64ELb1ELb0EEEJNS5_IJNSA_ILi128EEESF_SG_EEENS5_IJNSS_IS1I_SC_EENSS_ISG_SC_EEEEESI_SJ_SI_SJ_NS1D_6fusion15FusionCallbacksIS1H_NS1N_17LinCombPerRowBiasISI_fSI_SI_fLi8ELNS_15FloatRoundStyleE2EEES1J_S1M_JEEENS4_5SM1004TMEM4LOAD26SM100_TMEM_LOAD_32dp32b64xENS4_13SM90_TMA_LOADES1A_NS4_39AutoVectorizingCopyWithAssumedAlignmentILi128EEENS4_14SM90_TMA_STOREES1A_S1Z_S1Z_EEEvvEEEEvNT_6ParamsE,"",@"SHT_CUDA_INFO"
	.sectionflags	@""
	.align	4


	//----- nvinfo : EIATTR_CUDA_API_VERSION
	.align		4
        /*0000*/ 	.byte	0x04, 0x37
        /*0002*/ 	.short	(.L_31 - .L_30)
.L_30:
        /*0004*/ 	.word	0x00000082


	//----- nvinfo : EIATTR_KPARAM_INFO
	.align		4
.L_31:
        /*0008*/ 	.byte	0x04, 0x17
        /*000a*/ 	.short	(.L_33 - .L_32)
.L_32:
        /*000c*/ 	.word	0x00000000
        /*0010*/ 	.short	0x0000
        /*0012*/ 	.short	0x0000
        /*0014*/ 	.byte	0x00, 0xf0, 0x01, 0x20


	//----- nvinfo : EIATTR_AT_ENTRY_FRAGMENTS
	.align		4
.L_33:
        /*0018*/ 	.byte	0x04, 0x4f
        /*001a*/ 	.short	(.L_35 - .L_34)


	//   ....[0]....
.L_34:
        /*001c*/ 	.word	0x00000007


	//----- nvinfo : EIATTR_RESERVED_SMEM_USED
	.align		4
.L_35:
        /*0020*/ 	.byte	0x01, 0x41
	.zero		2


	//----- nvinfo : EIATTR_SPARSE_MMA_MASK
	.align		4
        /*0024*/ 	.byte	0x03, 0x50
        /*0026*/ 	.short	0x0000


	//----- nvinfo : EIATTR_TCGEN05_2CTA_USED
	.align		4
        /*0028*/ 	.byte	0x01, 0x52
	.zero		2


	//----- nvinfo : EIATTR_MAXREG_COUNT
	.align		4
        /*002c*/ 	.byte	0x03, 0x1b
        /*002e*/ 	.short	0x00ff


	//----- nvinfo : EIATTR_NUM_BARRIERS
	.align		4
        /*0030*/ 	.byte	0x02, 0x4c
        /*0032*/ 	.byte	0x07
	.zero		1


	//----- nvinfo : EIATTR_EXTERNS
	.align		4
        /*0034*/ 	.byte	0x04, 0x0f
        /*0036*/ 	.short	(.L_37 - .L_36)


	//   ....[0]....
	.align		4
.L_36:
        /*0038*/ 	.word	index@(__assertfail)


	//----- nvinfo : EIATTR_MERCURY_ISA_VERSION
	.align		4
.L_37:
        /*003c*/ 	.byte	0x03, 0x5f
        /*003e*/ 	.short	0x0101


	//----- nvinfo : EIATTR_INT_WARP_WIDE_INSTR_OFFSETS
	.align		4
        /*0040*/ 	.byte	0x04, 0x31
        /*0042*/ 	.short	(.L_39 - .L_38)


	//   ....[0]....
.L_38:
        /*0044*/ 	.word	0x00000ce0


	//   ....[1]....
        /*0048*/ 	.word	0x00000d80


	//   ....[2]....
        /*004c*/ 	.word	0x000020b0


	//   ....[3]....
        /*0050*/ 	.word	0x00003ef0


	//   ....[4]....
        /*0054*/ 	.word	0x00003f10


	//   ....[5]....
        /*0058*/ 	.word	0x00003f40


	//   ....[6]....
        /*005c*/ 	.word	0x00004880


	//   ....[7]....
        /*0060*/ 	.word	0x000048f0


	//   ....[8]....
        /*0064*/ 	.word	0x000049e0


	//   ....[9]....
        /*0068*/ 	.word	0x00004a60


	//   ....[10]....
        /*006c*/ 	.word	0x00004b70


	//   ....[11]....
        /*0070*/ 	.word	0x00004c00


	//   ....[12]....
        /*0074*/ 	.word	0x00004de0


	//   ....[13]....
        /*0078*/ 	.word	0x00004f40


	//----- nvinfo : EIATTR_COOP_GROUP_MASK_REGIDS
	.align		4
.L_39:
        /*007c*/ 	.byte	0x04, 0x29
        /*007e*/ 	.short	(.L_41 - .L_40)


	//   ....[0]....
.L_40:
        /*0080*/ 	.word	0xffffffff


	//   ....[1]....
        /*0084*/ 	.word	0xffffffff


	//   ....[2]....
        /*0088*/ 	.word	0xffffffff


	//   ....[3]....
        /*008c*/ 	.word	0xffffffff


	//   ....[4]....
        /*0090*/ 	.word	0xffffffff


	//   ....[5]....
        /*0094*/ 	.word	0xffffffff


	//   ....[6]....
        /*0098*/ 	.word	0xffffffff


	//   ....[7]....
        /*009c*/ 	.word	0xffffffff


	//   ....[8]....
        /*00a0*/ 	.word	0xffffffff


	//   ....[9]....
        /*00a4*/ 	.word	0xffffffff


	//   ....[10]....
        /*00a8*/ 	.word	0xffffffff


	//   ....[11]....
        /*00ac*/ 	.word	0xffffffff


	//   ....[12]....
        /*00b0*/ 	.word	0xffffffff


	//   ....[13]....
        /*00b4*/ 	.word	0xffffffff


	//----- nvinfo : EIATTR_COOP_GROUP_INSTR_OFFSETS
	.align		4
.L_41:
        /*00b8*/ 	.byte	0x04, 0x28
        /*00ba*/ 	.short	(.L_43 - .L_42)


	//   ....[0]....
.L_42:
        /*00bc*/ 	.word	0x000000c0


	//   ....[1]....
        /*00c0*/ 	.word	0x000004f0


	//   ....[2]....
        /*00c4*/ 	.word	0x00000690


	//   ....[3]....
        /*00c8*/ 	.word	0x00000820


	//   ....[4]....
        /*00cc*/ 	.word	0x00000910


	//   ....[5]....
        /*00d0*/ 	.word	0x00000a70


	//   ....[6]....
        /*00d4*/ 	.word	0x00000bc0


	//   ....[7]....
        /*00d8*/ 	.word	0x00000e00


	//   ....[8]....
        /*00dc*/ 	.word	0x00001f90


	//   ....[9]....
        /*00e0*/ 	.word	0x00002df0


	//   ....[10]....
        /*00e4*/ 	.word	0x000032c0


	//   ....[11]....
        /*00e8*/ 	.word	0x000032f0


	//   ....[12]....
        /*00ec*/ 	.word	0x00003df0


	//   ....[13]....
        /*00f0*/ 	.word	0x00004000


	//----- nvinfo : EIATTR_VRC_CTA_INIT_COUNT
	.align		4
.L_43:
        /*00f4*/ 	.byte	0x02, 0x4a
        /*00f6*/ 	.byte	0x80
	.zero		1


	//----- nvinfo : EIATTR_SYSCALL_OFFSETS
	.align		4
        /*00f8*/ 	.byte	0x04, 0x46
        /*00fa*/ 	.short	(.L_45 - .L_44)


	//   ....[0]....
.L_44:
        /*00fc*/ 	.word	0x00005a50


	//   ....[1]....
        /*0100*/ 	.word	0x00005b40


	//   ....[2]....
        /*0104*/ 	.word	0x000065c0


	//   ....[3]....
        /*0108*/ 	.word	0x00007a80


	//   ....[4]....
        /*010c*/ 	.word	0x00008ea0


	//   ....[5]....
        /*0110*/ 	.word	0x0000a2b0


	//----- nvinfo : EIATTR_MBARRIER_INSTR_OFFSETS
	.align		4
.L_45:
        /*0114*/ 	.byte	0x04, 0x39
        /*0116*/ 	.short	(.L_47 - .L_46)


	//   ....[0]....
.L_46:
        /*0118*/ 	.word	0x000005e0
        /*011c*/ 	.word	0x000000ff
        /*0120*/ 	.word	0x00000000
        /*0124*/ 	.short	0x0100
        /*0126*/ 	.byte	0x08
	.zero		1


	//   ....[1]....
        /*0128*/ 	.word	0x000005f0
        /*012c*/ 	.word	0x000000ff
        /*0130*/ 	.word	0x00000028
        /*0134*/ 	.short	0x0100
        /*0136*/ 	.byte	0x08
	.zero		1


	//   ....[2]....
        /*0138*/ 	.word	0x00000600
        /*013c*/ 	.word	0x000000ff
        /*0140*/ 	.word	0x00000008
        /*0144*/ 	.short	0x0100
        /*0146*/ 	.byte	0x08
	.zero		1


	//   ....[3]....
        /*0148*/ 	.word	0x00000610
        /*014c*/ 	.word	0x000000ff
        /*0150*/ 	.word	0x00000030
        /*0154*/ 	.short	0x0100
        /*0156*/ 	.byte	0x08
	.zero		1


	//   ....[4]....
        /*0158*/ 	.word	0x00000620
        /*015c*/ 	.word	0x000000ff
        /*0160*/ 	.word	0x00000010
        /*0164*/ 	.short	0x0100
        /*0166*/ 	.byte	0x08
	.zero		1


	//   ....[5]....
        /*0168*/ 	.word	0x00000630
        /*016c*/ 	.word	0x000000ff
        /*0170*/ 	.word	0x00000038
        /*0174*/ 	.short	0x0100
        /*0176*/ 	.byte	0x08
	.zero		1


	//   ....[6]....
        /*0178*/ 	.word	0x00000640
        /*017c*/ 	.word	0x000000ff
        /*0180*/ 	.word	0x00000018
        /*0184*/ 	.short	0x0100
        /*0186*/ 	.byte	0x08
	.zero		1


	//   ....[7]....
        /*0188*/ 	.word	0x00000650
        /*018c*/ 	.word	0x000000ff
        /*0190*/ 	.word	0x00000040
        /*0194*/ 	.short	0x0100
        /*0196*/ 	.byte	0x08
	.zero		1


	//   ....[8]....
        /*0198*/ 	.word	0x00000660
        /*019c*/ 	.word	0x000000ff
        /*01a0*/ 	.word	0x00000020
        /*01a4*/ 	.short	0x0100
        /*01a6*/ 	.byte	0x08
	.zero		1


	//   ....[9]....
        /*01a8*/ 	.word	0x00000670
        /*01ac*/ 	.word	0x000000ff
        /*01b0*/ 	.word	0x00000048
        /*01b4*/ 	.short	0x0100
        /*01b6*/ 	.byte	0x08
	.zero		1


	//   ....[10]....
        /*01b8*/ 	.word	0x00000790
        /*01bc*/ 	.word	0x000000ff
        /*01c0*/ 	.word	0x00000050
        /*01c4*/ 	.short	0x0100
        /*01c6*/ 	.byte	0x09
	.zero		1


	//   ....[11]....
        /*01c8*/ 	.word	0x000007a0
        /*01cc*/ 	.word	0x000000ff
        /*01d0*/ 	.word	0x00000070
        /*01d4*/ 	.short	0x0100
        /*01d6*/ 	.byte	0x09
	.zero		1


	//   ....[12]....
        /*01d8*/ 	.word	0x000007b0
        /*01dc*/ 	.word	0x000000ff
        /*01e0*/ 	.word	0x00000058
        /*01e4*/ 	.short	0x0100
        /*01e6*/ 	.byte	0x09
	.zero		1


	//   ....[13]....
        /*01e8*/ 	.word	0x000007c0
        /*01ec*/ 	.word	0x000000ff
        /*01f0*/ 	.word	0x00000078
        /*01f4*/ 	.short	0x0100
        /*01f6*/ 	.byte	0x09
	.zero		1


	//   ....[14]....
        /*01f8*/ 	.word	0x000007d0
        /*01fc*/ 	.word	0x000000ff
        /*0200*/ 	.word	0x00000060
        /*0204*/ 	.short	0x0100
        /*0206*/ 	.byte	0x09
	.zero		1


	//   ....[15]....
        /*0208*/ 	.word	0x000007e0
        /*020c*/ 	.word	0x000000ff
        /*0210*/ 	.word	0x00000080
        /*0214*/ 	.short	0x0100
        /*0216*/ 	.byte	0x09
	.zero		1


	//   ....[16]....
        /*0218*/ 	.word	0x000007f0
        /*021c*/ 	.word	0x000000ff
        /*0220*/ 	.word	0x00000068
        /*0224*/ 	.short	0x0100
        /*0226*/ 	.byte	0x09
	.zero		1


	//   ....[17]....
        /*0228*/ 	.word	0x00000800
        /*022c*/ 	.word	0x000000ff
        /*0230*/ 	.word	0x00000088
        /*0234*/ 	.short	0x0100
        /*0236*/ 	.byte	0x09
	.zero		1


	//   ....[18]....
        /*0238*/ 	.word	0x000008e0
        /*023c*/ 	.word	0x000000ff
        /*0240*/ 	.word	0x00000090
        /*0244*/ 	.short	0x0100
        /*0246*/ 	.byte	0x08
	.zero		1


	//   ....[19]....
        /*0248*/ 	.word	0x000008f0
        /*024c*/ 	.word	0x000000ff
        /*0250*/ 	.word	0x00000098
        /*0254*/ 	.short	0x0100
        /*0256*/ 	.byte	0x08
	.zero		1


	//   ....[20]....
        /*0258*/ 	.word	0x00000a20
        /*025c*/ 	.word	0x000000ff
        /*0260*/ 	.word	0x000000a0
        /*0264*/ 	.short	0x0100
        /*0266*/ 	.byte	0x08
	.zero		1


	//   ....[21]....
        /*0268*/ 	.word	0x00000a30
        /*026c*/ 	.word	0x000000ff
        /*0270*/ 	.word	0x000000b0
        /*0274*/ 	.short	0x0100
        /*0276*/ 	.byte	0x08
	.zero		1


	//   ....[22]....
        /*0278*/ 	.word	0x00000a40
        /*027c*/ 	.word	0x000000ff
        /*0280*/ 	.word	0x000000a8
        /*0284*/ 	.short	0x0100
        /*0286*/ 	.byte	0x08
	.zero		1


	//   ....[23]....
        /*0288*/ 	.word	0x00000a50
        /*028c*/ 	.word	0x000000ff
        /*0290*/ 	.word	0x000000b8
        /*0294*/ 	.short	0x0100
        /*0296*/ 	.byte	0x08
	.zero		1


	//   ....[24]....
        /*0298*/ 	.word	0x00000b70
        /*029c*/ 	.word	0x000000ff
        /*02a0*/ 	.word	0x000000c0
        /*02a4*/ 	.short	0x0100
        /*02a6*/ 	.byte	0x09
	.zero		1


	//   ....[25]....
        /*02a8*/ 	.word	0x00000b80
        /*02ac*/ 	.word	0x000000ff
        /*02b0*/ 	.word	0x000000d0
        /*02b4*/ 	.short	0x0100
        /*02b6*/ 	.byte	0x09
	.zero		1


	//   ....[26]....
        /*02b8*/ 	.word	0x00000b90
        /*02bc*/ 	.word	0x000000ff
        /*02c0*/ 	.word	0x000000c8
        /*02c4*/ 	.short	0x0100
        /*02c6*/ 	.byte	0x09
	.zero		1


	//   ....[27]....
        /*02c8*/ 	.word	0x00000ba0
        /*02cc*/ 	.word	0x000000ff
        /*02d0*/ 	.word	0x000000d8
        /*02d4*/ 	.short	0x0100
        /*02d6*/ 	.byte	0x09
	.zero		1


	//   ....[28]....
        /*02d8*/ 	.word	0x00000c90
        /*02dc*/ 	.word	0x000000ff
        /*02e0*/ 	.word	0x000000e0
        /*02e4*/ 	.short	0x0100
        /*02e6*/ 	.byte	0x08
	.zero		1


	//   ....[29]....
        /*02e8*/ 	.word	0x00000ca0
        /*02ec*/ 	.word	0x000000ff
        /*02f0*/ 	.word	0x000000f0
        /*02f4*/ 	.short	0x0100
        /*02f6*/ 	.byte	0x08
	.zero		1


	//   ....[30]....
        /*02f8*/ 	.word	0x00000cb0
        /*02fc*/ 	.word	0x000000ff
        /*0300*/ 	.word	0x000000e8
        /*0304*/ 	.short	0x0100
        /*0306*/ 	.byte	0x08
	.zero		1


	//   ....[31]....
        /*0308*/ 	.word	0x00000cc0
        /*030c*/ 	.word	0x000000ff
        /*0310*/ 	.word	0x000000f8
        /*0314*/ 	.short	0x0100
        /*0316*/ 	.byte	0x08
	.zero		1


	//   ....[32]....
        /*0318*/ 	.word	0x00000db0
        /*031c*/ 	.word	0x000000ff
        /*0320*/ 	.word	0x00000100
        /*0324*/ 	.short	0x0100
        /*0326*/ 	.byte	0x06
	.zero		1


	//   ....[33]....
        /*0328*/ 	.word	0x000017c0
        /*032c*/ 	.word	0x00000003
        /*0330*/ 	.word	0x000000f0
        /*0334*/ 	.short	0x010a
        /*0336*/ 	.byte	0xff
	.zero		1


	//   ....[34]....
        /*0338*/ 	.word	0x000017f0
        /*033c*/ 	.word	0x00000003
        /*0340*/ 	.word	0x000000e0
        /*0344*/ 	.short	0x0101
        /*0346*/ 	.byte	0xff
	.zero		1


	//   ....[35]....
        /*0348*/ 	.word	0x000018f0
        /*034c*/ 	.word	0x000000ff
        /*0350*/ 	.word	0x00000028
        /*0354*/ 	.short	0x010a
        /*0356*/ 	.byte	0x08
	.zero		1


	//   ....[36]....
        /*0358*/ 	.word	0x000019b0
        /*035c*/ 	.word	0x000000ff
        /*0360*/ 	.word	0x00000028
        /*0364*/ 	.short	0x010a
        /*0366*/ 	.byte	0x29
	.zero		1


	//   ....[37]....
        /*0368*/ 	.word	0x00001b70
        /*036c*/ 	.word	0x000000ff
        /*0370*/ 	.word	0x00000028
        /*0374*/ 	.short	0x010a
        /*0376*/ 	.byte	0x08
	.zero		1


	//   ....[38]....
        /*0378*/ 	.word	0x00001c50
        /*037c*/ 	.word	0x000000ff
        /*0380*/ 	.word	0x00000098
        /*0384*/ 	.short	0x0101
        /*0386*/ 	.byte	0x04
	.zero		1


	//   ....[39]....
        /*0388*/ 	.word	0x00001c70
        /*038c*/ 	.word	0x000000ff
        /*0390*/ 	.word	0x00000028
        /*0394*/ 	.short	0x010a
        /*0396*/ 	.byte	0x08
	.zero		1


	//   ....[40]....
        /*0398*/ 	.word	0x00001cf0
        /*039c*/ 	.word	0x000000ff
        /*03a0*/ 	.word	0x00000028
        /*03a4*/ 	.short	0x010a
        /*03a6*/ 	.byte	0x11
	.zero		1


	//   ....[41]....
        /*03a8*/ 	.word	0x00001e80
        /*03ac*/ 	.word	0x000000ff
        /*03b0*/ 	.word	0x00000028
        /*03b4*/ 	.short	0x010a
        /*03b6*/ 	.byte	0x08
	.zero		1


	//   ....[42]....
        /*03b8*/ 	.word	0x00001fc0
        /*03bc*/ 	.word	0x00000002
        /*03c0*/ 	.word	0x000000a0
        /*03c4*/ 	.short	0x010a
        /*03c6*/ 	.byte	0xff
	.zero		1


	//   ....[43]....
        /*03c8*/ 	.word	0x00002080
        /*03cc*/ 	.word	0x00000002
        /*03d0*/ 	.word	0x00000000
        /*03d4*/ 	.short	0x0101
        /*03d6*/ 	.byte	0xff
	.zero		1


	//   ....[44]....
        /*03d8*/ 	.word	0x000025e0
        /*03dc*/ 	.word	0x000000ff
        /*03e0*/ 	.word	0x00000000
        /*03e4*/ 	.short	0x010a
        /*03e6*/ 	.byte	0x05
	.zero		1


	//   ....[45]....
        /*03e8*/ 	.word	0x00002670
        /*03ec*/ 	.word	0x000000ff
        /*03f0*/ 	.word	0x00000000
        /*03f4*/ 	.short	0x010a
        /*03f6*/ 	.byte	0x05
	.zero		1


	//   ....[46]....
        /*03f8*/ 	.word	0x00002700
        /*03fc*/ 	.word	0x000000ff
        /*0400*/ 	.word	0x00000000
        /*0404*/ 	.short	0x010a
        /*0406*/ 	.byte	0x05
	.zero		1


	//   ....[47]....
        /*0408*/ 	.word	0x00002790
        /*040c*/ 	.word	0x000000ff
        /*0410*/ 	.word	0x00000000
        /*0414*/ 	.short	0x010a
        /*0416*/ 	.byte	0x05
	.zero		1


	//   ....[48]....
        /*0418*/ 	.word	0x00002830
        /*041c*/ 	.word	0x00000000
        /*0420*/ 	.word	0x00000000
        /*0424*/ 	.short	0x010a
        /*0426*/ 	.byte	0xff
	.zero		1


	//   ....[49]....
        /*0428*/ 	.word	0x00002950
        /*042c*/ 	.word	0x00000000
        /*0430*/ 	.word	0x000000e0
        /*0434*/ 	.short	0x010a
        /*0436*/ 	.byte	0xff
	.zero		1


	//   ....[50]....
        /*0438*/ 	.word	0x000029b0
        /*043c*/ 	.word	0x00000004
        /*0440*/ 	.word	0x00000000
        /*0444*/ 	.short	0x0101
        /*0446*/ 	.byte	0xff
	.zero		1


	//   ....[51]....
        /*0448*/ 	.word	0x000029d0
        /*044c*/ 	.word	0x000000ff
        /*0450*/ 	.word	0x000000b0
        /*0454*/ 	.short	0x010a
        /*0456*/ 	.byte	0x05
	.zero		1


	//   ....[52]....
        /*0458*/ 	.word	0x00002af0
        /*045c*/ 	.word	0x00000000
        /*0460*/ 	.word	0x000000a0
        /*0464*/ 	.short	0x010a
        /*0466*/ 	.byte	0xff
	.zero		1


	//   ....[53]....
        /*0468*/ 	.word	0x00002c00
        /*046c*/ 	.word	0x00000000
        /*0470*/ 	.word	0x00000000
        /*0474*/ 	.short	0x0101
        /*0476*/ 	.byte	0xff
	.zero		1


	//   ....[54]....
        /*0478*/ 	.word	0x00002c90
        /*047c*/ 	.word	0x000000ff
        /*0480*/ 	.word	0x000000b0
        /*0484*/ 	.short	0x0106
        /*0486*/ 	.byte	0x05
	.zero		1


	//   ....[55]....
        /*0488*/ 	.word	0x00002cb0
        /*048c*/ 	.word	0x000000ff
        /*0490*/ 	.word	0x000000b0
        /*0494*/ 	.short	0x010a
        /*0496*/ 	.byte	0x05
	.zero		1


	//   ....[56]....
        /*0498*/ 	.word	0x00002d40
        /*049c*/ 	.word	0x000000ff
        /*04a0*/ 	.word	0x000000b0
        /*04a4*/ 	.short	0x0106
        /*04a6*/ 	.byte	0x04
	.zero		1


	//   ....[57]....
        /*04a8*/ 	.word	0x00002d80
        /*04ac*/ 	.word	0x00000000
        /*04b0*/ 	.word	0x000000b0
        /*04b4*/ 	.short	0x010a
        /*04b6*/ 	.byte	0xff
	.zero		1


	//   ....[58]....
        /*04b8*/ 	.word	0x00002fc0
        /*04bc*/ 	.word	0x000000ff
        /*04c0*/ 	.word	0x00000008
        /*04c4*/ 	.short	0x010a
        /*04c6*/ 	.byte	0x06
	.zero		1


	//   ....[59]....
        /*04c8*/ 	.word	0x00002fe0
        /*04cc*/ 	.word	0x000000ff
        /*04d0*/ 	.word	0x00000008
        /*04d4*/ 	.short	0x010a
        /*04d6*/ 	.byte	0x06
	.zero		1


	//   ....[60]....
        /*04d8*/ 	.word	0x00003170
        /*04dc*/ 	.word	0x000000ff
        /*04e0*/ 	.word	0x00000008
        /*04e4*/ 	.short	0x010a
        /*04e6*/ 	.byte	0x06
	.zero		1


	//   ....[61]....
        /*04e8*/ 	.word	0x00003190
        /*04ec*/ 	.word	0x000000ff
        /*04f0*/ 	.word	0x00000008
        /*04f4*/ 	.short	0x010a
        /*04f6*/ 	.byte	0x06
	.zero		1


	//   ....[62]....
        /*04f8*/ 	.word	0x00003250
        /*04fc*/ 	.word	0x000000ff
        /*0500*/ 	.word	0x00000000
        /*0504*/ 	.short	0x0101
        /*0506*/ 	.byte	0x07
	.zero		1


	//   ....[63]....
        /*0508*/ 	.word	0x00003590
        /*050c*/ 	.word	0x00000000
        /*0510*/ 	.word	0x000000a0
        /*0514*/ 	.short	0x010a
        /*0516*/ 	.byte	0xff
	.zero		1


	//   ....[64]....
        /*0518*/ 	.word	0x00003650
        /*051c*/ 	.word	0x00000000
        /*0520*/ 	.word	0x00000000
        /*0524*/ 	.short	0x0101
        /*0526*/ 	.byte	0xff
	.zero		1


	//   ....[65]....
        /*0528*/ 	.word	0x00003710
        /*052c*/ 	.word	0x000000ff
        /*0530*/ 	.word	0x00000000
        /*0534*/ 	.short	0x010a
        /*0536*/ 	.byte	0x08
	.zero		1


	//   ....[66]....
        /*0538*/ 	.word	0x00003720
        /*053c*/ 	.word	0x000000ff
        /*0540*/ 	.word	0x000000d0
        /*0544*/ 	.short	0x010a
        /*0546*/ 	.byte	0x09
	.zero		1


	//   ....[67]....
        /*0548*/ 	.word	0x000037d0
        /*054c*/ 	.word	0x000000ff
        /*0550*/ 	.word	0x00000000
        /*0554*/ 	.short	0x010a
        /*0556*/ 	.byte	0x08
	.zero		1


	//   ....[68]....
        /*0558*/ 	.word	0x00003900
        /*055c*/ 	.word	0x000000ff
        /*0560*/ 	.word	0x00000000
        /*0564*/ 	.short	0x010a
        /*0566*/ 	.byte	0x1e
	.zero		1


	//   ....[69]....
        /*0568*/ 	.word	0x00003c00
        /*056c*/ 	.word	0x000000ff
        /*0570*/ 	.word	0x00000000
        /*0574*/ 	.short	0x010a
        /*0576*/ 	.byte	0x05
	.zero		1


	//   ....[70]....
        /*0578*/ 	.word	0x00003ca0
        /*057c*/ 	.word	0x00000000
        /*0580*/ 	.word	0x00000000
        /*0584*/ 	.short	0x010a
        /*0586*/ 	.byte	0xff
	.zero		1


	//   ....[71]....
        /*0588*/ 	.word	0x00003ce0
        /*058c*/ 	.word	0x00000000
        /*0590*/ 	.word	0x00000000
        /*0594*/ 	.short	0x010a
        /*0596*/ 	.byte	0xff
	.zero		1


	//   ....[72]....
        /*0598*/ 	.word	0x00003d50
        /*059c*/ 	.word	0x000000ff
        /*05a0*/ 	.word	0x00000000
        /*05a4*/ 	.short	0x0101
        /*05a6*/ 	.byte	0x05
	.zero		1


	//   ....[73]....
        /*05a8*/ 	.word	0x00003d90
        /*05ac*/ 	.word	0x000000ff
        /*05b0*/ 	.word	0x00000100
        /*05b4*/ 	.short	0x010a
        /*05b6*/ 	.byte	0x07
	.zero		1


	//   ....[74]....
        /*05b8*/ 	.word	0x00003de0
        /*05bc*/ 	.word	0x000000ff
        /*05c0*/ 	.word	0x00000000
        /*05c4*/ 	.short	0x0101
        /*05c6*/ 	.byte	0x05
	.zero		1


	//   ....[75]....
        /*05c8*/ 	.word	0x00004230
        /*05cc*/ 	.word	0x00000000
        /*05d0*/ 	.word	0x000000a0
        /*05d4*/ 	.short	0x010a
        /*05d6*/ 	.byte	0xff
	.zero		1


	//   ....[76]....
        /*05d8*/ 	.word	0x000042f0
        /*05dc*/ 	.word	0x00000000
        /*05e0*/ 	.word	0x00000000
        /*05e4*/ 	.short	0x0101
        /*05e6*/ 	.byte	0xff
	.zero		1


	//   ....[77]....
        /*05e8*/ 	.word	0x00004610
        /*05ec*/ 	.word	0x000000ff
        /*05f0*/ 	.word	0x00000098
        /*05f4*/ 	.short	0x010a
        /*05f6*/ 	.byte	0x06
	.zero		1


	//   ....[78]....
        /*05f8*/ 	.word	0x00004800
        /*05fc*/ 	.word	0x000000ff
        /*0600*/ 	.word	0x00000070
        /*0604*/ 	.short	0x010a
        /*0606*/ 	.byte	0x06
	.zero		1


	//   ....[79]....
        /*0608*/ 	.word	0x00004980
        /*060c*/ 	.word	0x000000ff
        /*0610*/ 	.word	0x00000050
        /*0614*/ 	.short	0x010b
        /*0616*/ 	.byte	0x06
	.zero		1


	//   ....[80]....
        /*0618*/ 	.word	0x00004990
        /*061c*/ 	.word	0x000000ff
        /*0620*/ 	.word	0x00000000
        /*0624*/ 	.short	0x0101
        /*0626*/ 	.byte	0x08
	.zero		1


	//   ....[81]....
        /*0628*/ 	.word	0x000049b0
        /*062c*/ 	.word	0x000000ff
        /*0630*/ 	.word	0x00000078
        /*0634*/ 	.short	0x010a
        /*0636*/ 	.byte	0x06
	.zero		1


	//   ....[82]....
        /*0638*/ 	.word	0x00004b10
        /*063c*/ 	.word	0x000000ff
        /*0640*/ 	.word	0x00000058
        /*0644*/ 	.short	0x010b
        /*0646*/ 	.byte	0x06
	.zero		1


	//   ....[83]....
        /*0648*/ 	.word	0x00004b20
        /*064c*/ 	.word	0x000000ff
        /*0650*/ 	.word	0x00000000
        /*0654*/ 	.short	0x0101
        /*0656*/ 	.byte	0x08
	.zero		1


	//   ....[84]....
        /*0658*/ 	.word	0x00004b30
        /*065c*/ 	.word	0x000000ff
        /*0660*/ 	.word	0x00000080
        /*0664*/ 	.short	0x010a
        /*0666*/ 	.byte	0x06
	.zero		1


	//   ....[85]....
        /*0668*/ 	.word	0x00004cd0
        /*066c*/ 	.word	0x000000ff
        /*0670*/ 	.word	0x00000060
        /*0674*/ 	.short	0x010b
        /*0676*/ 	.byte	0x06
	.zero		1


	//   ....[86]....
        /*0678*/ 	.word	0x00004d40
        /*067c*/ 	.word	0x000000ff
        /*0680*/ 	.word	0x00000000
        /*0684*/ 	.short	0x0101
        /*0686*/ 	.byte	0x08
	.zero		1


	//   ....[87]....
        /*0688*/ 	.word	0x00004d70
        /*068c*/ 	.word	0x000000ff
        /*0690*/ 	.word	0x00000088
        /*0694*/ 	.short	0x010a
        /*0696*/ 	.byte	0x06
	.zero		1


	//   ....[88]....
        /*0698*/ 	.word	0x00004f80
        /*069c*/ 	.word	0x000000ff
        /*06a0*/ 	.word	0x00000068
        /*06a4*/ 	.short	0x010b
        /*06a6*/ 	.byte	0x06
	.zero		1


	//   ....[89]....
        /*06a8*/ 	.word	0x00004fa0
        /*06ac*/ 	.word	0x000000ff
        /*06b0*/ 	.word	0x00000000
        /*06b4*/ 	.short	0x0101
        /*06b6*/ 	.byte	0x0d
	.zero		1


	//   ....[90]....
        /*06b8*/ 	.word	0x00004fd0
        /*06bc*/ 	.word	0x000000ff
        /*06c0*/ 	.word	0x00000070
        /*06c4*/ 	.short	0x010a
        /*06c6*/ 	.byte	0x06
	.zero		1


	//   ....[91]....
        /*06c8*/ 	.word	0x00004ff0
        /*06cc*/ 	.word	0x000000ff
        /*06d0*/ 	.word	0x00000078
        /*06d4*/ 	.short	0x010a
        /*06d6*/ 	.byte	0x06
	.zero		1


	//   ....[92]....
        /*06d8*/ 	.word	0x00005010
        /*06dc*/ 	.word	0x000000ff
        /*06e0*/ 	.word	0x00000080
        /*06e4*/ 	.short	0x010a
        /*06e6*/ 	.byte	0x06
	.zero		1


	//   ....[93]....
        /*06e8*/ 	.word	0x00005050
        /*06ec*/ 	.word	0x00000000
        /*06f0*/ 	.word	0x00000088
        /*06f4*/ 	.short	0x010a
        /*06f6*/ 	.byte	0xff
	.zero		1


	//   ....[94]....
        /*06f8*/ 	.word	0x00005410
        /*06fc*/ 	.word	0x00000000
        /*0700*/ 	.word	0x000000a0
        /*0704*/ 	.short	0x010a
        /*0706*/ 	.byte	0xff
	.zero		1


	//   ....[95]....
        /*0708*/ 	.word	0x00005520
        /*070c*/ 	.word	0x00000000
        /*0710*/ 	.word	0x00000000
        /*0714*/ 	.short	0x0101
        /*0716*/ 	.byte	0xff
	.zero		1


	//   ....[96]....
        /*0718*/ 	.word	0x00005f60
        /*071c*/ 	.word	0x000000ff
        /*0720*/ 	.word	0x00000050
        /*0724*/ 	.short	0x010a
        /*0726*/ 	.byte	0x30
	.zero		1


	//   ....[97]....
        /*0728*/ 	.word	0x00006060
        /*072c*/ 	.word	0x000000da
        /*0730*/ 	.word	0x000000c0
        /*0734*/ 	.short	0x010a
        /*0736*/ 	.byte	0xff
	.zero		1


	//   ....[98]....
        /*0738*/ 	.word	0x000062d0
        /*073c*/ 	.word	0x000000ff
        /*0740*/ 	.word	0x00000050
        /*0744*/ 	.short	0x010a
        /*0746*/ 	.byte	0x30
	.zero		1


	//   ....[99]....
        /*0748*/ 	.word	0x000064a0
        /*074c*/ 	.word	0x000000da
        /*0750*/ 	.word	0x000000c0
        /*0754*/ 	.short	0x010a
        /*0756*/ 	.byte	0xff
	.zero		1


	//   ....[100]....
        /*0758*/ 	.word	0x00007720
        /*075c*/ 	.word	0x00000000
        /*0760*/ 	.word	0x00000000
        /*0764*/ 	.short	0x0101
        /*0766*/ 	.byte	0xff
	.zero		1


	//   ....[101]....
        /*0768*/ 	.word	0x00007730
        /*076c*/ 	.word	0x00000003
        /*0770*/ 	.word	0x00000050
        /*0774*/ 	.short	0x010a
        /*0776*/ 	.byte	0xff
	.zero		1


	//   ....[102]....
        /*0778*/ 	.word	0x00007810
        /*077c*/ 	.word	0x00000003
        /*0780*/ 	.word	0x00000050
        /*0784*/ 	.short	0x010a
        /*0786*/ 	.byte	0xff
	.zero		1


	//   ....[103]....
        /*0788*/ 	.word	0x00008b40
        /*078c*/ 	.word	0x000000e8
        /*0790*/ 	.word	0x00000000
        /*0794*/ 	.short	0x0101
        /*0796*/ 	.byte	0xff
	.zero		1


	//   ....[104]....
        /*0798*/ 	.word	0x00008b60
        /*079c*/ 	.word	0x00000000
        /*07a0*/ 	.word	0x00000050
        /*07a4*/ 	.short	0x010a
        /*07a6*/ 	.byte	0xff
	.zero		1


	//   ....[105]....
        /*07a8*/ 	.word	0x00008c30
        /*07ac*/ 	.word	0x00000000
        /*07b0*/ 	.word	0x00000050
        /*07b4*/ 	.short	0x010a
        /*07b6*/ 	.byte	0xff
	.zero		1


	//   ....[106]....
        /*07b8*/ 	.word	0x00009f60
        /*07bc*/ 	.word	0x00000048
        /*07c0*/ 	.word	0x00000000
        /*07c4*/ 	.short	0x0101
        /*07c6*/ 	.byte	0xff
	.zero		1


	//   ....[107]....
        /*07c8*/ 	.word	0x00009f80
        /*07cc*/ 	.word	0x00000003
        /*07d0*/ 	.word	0x00000050
        /*07d4*/ 	.short	0x010a
        /*07d6*/ 	.byte	0xff
	.zero		1


	//   ....[108]....
        /*07d8*/ 	.word	0x0000a050
        /*07dc*/ 	.word	0x00000003
        /*07e0*/ 	.word	0x00000050
        /*07e4*/ 	.short	0x010a
        /*07e6*/ 	.byte	0xff
	.zero		1


	//   ....[109]....
        /*07e8*/ 	.word	0x0000a3a0
        /*07ec*/ 	.word	0x000000da
        /*07f0*/ 	.word	0x00000000
        /*07f4*/ 	.short	0x0101
        /*07f6*/ 	.byte	0xff
	.zero		1


	//   ....[110]....
        /*07f8*/ 	.word	0x0000b3c0
        /*07fc*/ 	.word	0x00000000
        /*0800*/ 	.word	0x00000000
        /*0804*/ 	.short	0x0101
        /*0806*/ 	.byte	0xff
	.zero		1


	//   ....[111]....
        /*0808*/ 	.word	0x0000b650
        /*080c*/ 	.word	0x000000ff
        /*0810*/ 	.word	0x00000000
        /*0814*/ 	.short	0x0101
        /*0816*/ 	.byte	0x04
	.zero		1


	//   ....[112]....
        /*0818*/ 	.word	0x0000b670
        /*081c*/ 	.word	0x00000003
        /*0820*/ 	.word	0x000000f0
        /*0824*/ 	.short	0x010a
        /*0826*/ 	.byte	0xff
	.zero		1


	//   ....[113]....
        /*0828*/ 	.word	0x0000b6d0
        /*082c*/ 	.word	0x00000002
        /*0830*/ 	.word	0x00000028
        /*0834*/ 	.short	0x010a
        /*0836*/ 	.byte	0xff
	.zero		1


	//   ....[114]....
        /*0838*/ 	.word	0x0000b730
        /*083c*/ 	.word	0x00000002
        /*0840*/ 	.word	0x00000028
        /*0844*/ 	.short	0x010a
        /*0846*/ 	.byte	0xff
	.zero		1


	//   ....[115]....
        /*0848*/ 	.word	0x0000b780
        /*084c*/ 	.word	0x00000002
        /*0850*/ 	.word	0x000000a0
        /*0854*/ 	.short	0x010a
        /*0856*/ 	.byte	0xff
	.zero		1


	//   ....[116]....
        /*0858*/ 	.word	0x0000b7e0
        /*085c*/ 	.word	0x00000000
        /*0860*/ 	.word	0x00000000
        /*0864*/ 	.short	0x010a
        /*0866*/ 	.byte	0xff
	.zero		1


	//   ....[117]....
        /*0868*/ 	.word	0x0000b840
        /*086c*/ 	.word	0x00000000
        /*0870*/ 	.word	0x00000000
        /*0874*/ 	.short	0x010a
        /*0876*/ 	.byte	0xff
	.zero		1


	//   ....[118]....
        /*0878*/ 	.word	0x0000b8a0
        /*087c*/ 	.word	0x00000000
        /*0880*/ 	.word	0x00000000
        /*0884*/ 	.short	0x010a
        /*0886*/ 	.byte	0xff
	.zero		1


	//   ....[119]....
        /*0888*/ 	.word	0x0000b900
        /*088c*/ 	.word	0x00000000
        /*0890*/ 	.word	0x00000000
        /*0894*/ 	.short	0x010a
        /*0896*/ 	.byte	0xff
	.zero		1


	//   ....[120]....
        /*0898*/ 	.word	0x0000b950
        /*089c*/ 	.word	0x00000000
        /*08a0*/ 	.word	0x000000e0
        /*08a4*/ 	.short	0x010a
        /*08a6*/ 	.byte	0xff
	.zero		1


	//   ....[121]....
        /*08a8*/ 	.word	0x0000b9b0
        /*08ac*/ 	.word	0x00000000
        /*08b0*/ 	.word	0x000000b0
        /*08b4*/ 	.short	0x010a
        /*08b6*/ 	.byte	0xff
	.zero		1


	//   ....[122]....
        /*08b8*/ 	.word	0x0000ba00
        /*08bc*/ 	.word	0x00000000
        /*08c0*/ 	.word	0x000000a0
        /*08c4*/ 	.short	0x010a
        /*08c6*/ 	.byte	0xff
	.zero		1


	//   ....[123]....
        /*08c8*/ 	.word	0x0000ba60
        /*08cc*/ 	.word	0x00000000
        /*08d0*/ 	.word	0x000000b0
        /*08d4*/ 	.short	0x010a
        /*08d6*/ 	.byte	0xff
	.zero		1


	//   ....[124]....
        /*08d8*/ 	.word	0x0000bac0
        /*08dc*/ 	.word	0x00000004
        /*08e0*/ 	.word	0x00000008
        /*08e4*/ 	.short	0x010a
        /*08e6*/ 	.byte	0xff
	.zero		1


	//   ....[125]....
        /*08e8*/ 	.word	0x0000bba0
        /*08ec*/ 	.word	0x00000002
        /*08f0*/ 	.word	0x00000008
        /*08f4*/ 	.short	0x010a
        /*08f6*/ 	.byte	0xff
	.zero		1


	//   ....[126]....
        /*08f8*/ 	.word	0x0000bbf0
        /*08fc*/ 	.word	0x00000000
        /*0900*/ 	.word	0x000000a0
        /*0904*/ 	.short	0x010a
        /*0906*/ 	.byte	0xff
	.zero		1


	//   ....[127]....
        /*0908*/ 	.word	0x0000bc50
        /*090c*/ 	.word	0x00000000
        /*0910*/ 	.word	0x000000d0
        /*0914*/ 	.short	0x010a
        /*0916*/ 	.byte	0xff
	.zero		1


	//   ....[128]....
        /*0918*/ 	.word	0x0000bcb0
        /*091c*/ 	.word	0x00000000
        /*0920*/ 	.word	0x00000000
        /*0924*/ 	.short	0x010a
        /*0926*/ 	.byte	0xff
	.zero		1


	//   ....[129]....
        /*0928*/ 	.word	0x0000bd10
        /*092c*/ 	.word	0x00000000
        /*0930*/ 	.word	0x00000000
        /*0934*/ 	.short	0x010a
        /*0936*/ 	.byte	0xff
	.zero		1


	//   ....[130]....
        /*0938*/ 	.word	0x0000bd70
        /*093c*/ 	.word	0x00000000
        /*0940*/ 	.word	0x00000100
        /*0944*/ 	.short	0x010a
        /*0946*/ 	.byte	0xff
	.zero		1


	//   ....[131]....
        /*0948*/ 	.word	0x0000bdc0
        /*094c*/ 	.word	0x00000000
        /*0950*/ 	.word	0x000000a0
        /*0954*/ 	.short	0x010a
        /*0956*/ 	.byte	0xff
	.zero		1


	//   ....[132]....
        /*0958*/ 	.word	0x0000be20
        /*095c*/ 	.word	0x00000000
        /*0960*/ 	.word	0x00000098
        /*0964*/ 	.short	0x010a
        /*0966*/ 	.byte	0xff
	.zero		1


	//   ....[133]....
        /*0968*/ 	.word	0x0000be80
        /*096c*/ 	.word	0x00000003
        /*0970*/ 	.word	0x00000070
        /*0974*/ 	.short	0x010a
        /*0976*/ 	.byte	0xff
	.zero		1


	//   ....[134]....
        /*0978*/ 	.word	0x0000bee0
        /*097c*/ 	.word	0x00000003
        /*0980*/ 	.word	0x00000078
        /*0984*/ 	.short	0x010a
        /*0986*/ 	.byte	0xff
	.zero		1


	//   ....[135]....
        /*0988*/ 	.word	0x0000bf40
        /*098c*/ 	.word	0x00000003
        /*0990*/ 	.word	0x00000080
        /*0994*/ 	.short	0x010a
        /*0996*/ 	.byte	0xff
	.zero		1


	//   ....[136]....
        /*0998*/ 	.word	0x0000bfa0
        /*099c*/ 	.word	0x00000003
        /*09a0*/ 	.word	0x00000088
        /*09a4*/ 	.short	0x010a
        /*09a6*/ 	.byte	0xff
	.zero		1


	//   ....[137]....
        /*09a8*/ 	.word	0x0000c000
        /*09ac*/ 	.word	0x00000000
        /*09b0*/ 	.word	0x00000070
        /*09b4*/ 	.short	0x010a
        /*09b6*/ 	.byte	0xff
	.zero		1


	//   ....[138]....
        /*09b8*/ 	.word	0x0000c060
        /*09bc*/ 	.word	0x00000000
        /*09c0*/ 	.word	0x00000078
        /*09c4*/ 	.short	0x010a
        /*09c6*/ 	.byte	0xff
	.zero		1


	//   ....[139]....
        /*09c8*/ 	.word	0x0000c0c0
        /*09cc*/ 	.word	0x00000000
        /*09d0*/ 	.word	0x00000080
        /*09d4*/ 	.short	0x010a
        /*09d6*/ 	.byte	0xff
	.zero		1


	//   ....[140]....
        /*09d8*/ 	.word	0x0000c110
        /*09dc*/ 	.word	0x00000000
        /*09e0*/ 	.word	0x000000a0
        /*09e4*/ 	.short	0x010a
        /*09e6*/ 	.byte	0xff
	.zero		1


	//   ....[141]....
        /*09e8*/ 	.word	0x0000c170
        /*09ec*/ 	.word	0x00000000
        /*09f0*/ 	.word	0x00000050
        /*09f4*/ 	.short	0x010a
        /*09f6*/ 	.byte	0xff
	.zero		1


	//   ....[142]....
        /*09f8*/ 	.word	0x0000c1c0
        /*09fc*/ 	.word	0x000000da
        /*0a00*/ 	.word	0x000000c0
        /*0a04*/ 	.short	0x010a
        /*0a06*/ 	.byte	0xff
	.zero		1


	//   ....[143]....
        /*0a08*/ 	.word	0x0000c210
        /*0a0c*/ 	.word	0x00000003
        /*0a10*/ 	.word	0x00000050
        /*0a14*/ 	.short	0x010a
        /*0a16*/ 	.byte	0xff
	.zero		1


	//   ....[144]....
        /*0a18*/ 	.word	0x0000c260
        /*0a1c*/ 	.word	0x00000000
        /*0a20*/ 	.word	0x00000050
        /*0a24*/ 	.short	0x010a
        /*0a26*/ 	.byte	0xff
	.zero		1


	//   ....[145]....
        /*0a28*/ 	.word	0x0000c2b0
        /*0a2c*/ 	.word	0x00000003
        /*0a30*/ 	.word	0x00000050
        /*0a34*/ 	.short	0x010a
        /*0a36*/ 	.byte	0xff
	.zero		1


	//----- nvinfo : EIATTR_NUM_MBARRIERS
	.align		4
.L_47:
        /*0a38*/ 	.byte	0x03, 0x38
        /*0a3a*/ 	.short	0x0021


	//----- nvinfo : EIATTR_EXIT_INSTR_OFFSETS
	.align		4
        /*0a3c*/ 	.byte	0x04, 0x1c
        /*0a3e*/ 	.short	(.L_49 - .L_48)


	//   ....[0]....
.L_48:
        /*0a40*/ 	.word	0x00002860


	//   ....[1]....
        /*0a44*/ 	.word	0x00002d50


	//   ....[2]....
        /*0a48*/ 	.word	0x00002db0


	//   ....[3]....
        /*0a4c*/ 	.word	0x00004010


	//   ....[4]....
        /*0a50*/ 	.word	0x00005080


	//   ....[5]....
        /*0a54*/ 	.word	0x000050c0


	//   ....[6]....
        /*0a58*/ 	.word	0x0000b550


	//   ....[7]....
        /*0a5c*/ 	.word	0x0000b5c0


	//   ....[8]....
        /*0a60*/ 	.word	0x0000b5f0


	//   ....[9]....
        /*0a64*/ 	.word	0x0000b660


	//----- nvinfo : EIATTR_MAX_THREADS
	.align		4
.L_49:
        /*0a68*/ 	.byte	0x04, 0x05
        /*0a6a*/ 	.short	(.L_51 - .L_50)
.L_50:
        /*0a6c*/ 	.word	0x00000100
        /*0a70*/ 	.word	0x00000001
        /*0a74*/ 	.word	0x00000001


	//----- nvinfo : EIATTR_CRS_STACK_SIZE
	.align		4
.L_51:
        /*0a78*/ 	.byte	0x04, 0x1e
        /*0a7a*/ 	.short	(.L_53 - .L_52)
.L_52:
        /*0a7c*/ 	.word	0x00000000


	//----- nvinfo : EIATTR_CBANK_PARAM_SIZE
	.align		4
.L_53:
        /*0a80*/ 	.byte	0x03, 0x19
        /*0a82*/ 	.short	0x0800


	//----- nvinfo : EIATTR_PARAM_CBANK
	.align		4
        /*0a84*/ 	.byte	0x04, 0x0a
        /*0a86*/ 	.short	(.L_55 - .L_54)
	.align		4
.L_54:
        /*0a88*/ 	.word	index@(.nv.constant0._ZN7cutlass13device_kernelINS_4gemm6kernel13GemmUniversalIN4cute5tupleIJiiiiEEENS1_10collective13CollectiveMmaINS1_35MainloopSm100TmaUmmaWarpSpecializedILi5ELi2ELi2ENS5_IJNS4_1CILi2EEENSA_ILi1EEESC_EEEEENS5_IJNSA_ILi256EEESF_NSA_ILi64EEEEEENS_6half_tENS5_IJlSC_lEEESI_SJ_NS4_8TiledMMAINS4_8MMA_AtomIJNS4_26SM100_MMA_F16BF16_2x1SM_SSISI_SI_fLi256ELi256ELNS4_4UMMA5MajorE0ELSO_0ELNSN_7ScaleInE0ELSP_0EEEEEENS4_6LayoutINS5_IJSC_SC_SC_EEENS5_IJNSA_ILi0EEESU_SU_EEEEENS5_IJNS4_10UnderscoreESX_SX_EEEEENS4_18SM100_TMA_2SM_LOADENS4_14ComposedLayoutINS4_7SwizzleILi3ELi4ELi3EEENS4_18smem_ptr_flag_bitsILi16EEENSS_INS5_IJNSA_ILi8EEESG_EEENS5_IJSG_SC_EEEEEEEvNS4_8identityES10_S1A_vS1B_EENS_8epilogue10collective18CollectiveEpilogueINS1D_23Sm100TmaWarpSpecializedILi4ELi2ELi64ELb1ELb0EEEJNS5_IJNSA_ILi128EEESF_SG_EEENS5_IJNSS_IS1I_SC_EENSS_ISG_SC_EEEEESI_SJ_SI_SJ_NS1D_6fusion15FusionCallbacksIS1H_NS1N_17LinCombPerRowBiasISI_fSI_SI_fLi8ELNS_15FloatRoundStyleE2EEES1J_S1M_JEEENS4_5SM1004TMEM4LOAD26SM100_TMEM_LOAD_32dp32b64xENS4_13SM90_TMA_LOADES1A_NS4_39AutoVectorizingCopyWithAssumedAlignmentILi128EEENS4_14SM90_TMA_STOREES1A_S1Z_S1Z_EEEvvEEEEvNT_6ParamsE)
        /*0a8c*/ 	.short	0x0380
        /*0a8e*/ 	.short	0x0800


	//----- nvinfo : EIATTR_SW_WAR
	.align		4
.L_55:
        /*0a90*/ 	.byte	0x04, 0x36
        /*0a92*/ 	.short	(.L_57 - .L_56)
.L_56:
        /*0a94*/ 	.word	0x00000008
.L_57:


//--------------------- .nv.callgraph             --------------------------
	.section	.nv.callgraph,"",@"SHT_CUDA_CALLGRAPH"
	.align	4
	.sectionentsize	8
	.align		4
        /*0000*/ 	.word	0x00000000
	.align		4
        /*0004*/ 	.word	0xffffffff
	.align		4
        /*0008*/ 	.word	index@(_ZN7cutlass13device_kernelINS_4gemm6kernel13GemmUniversalIN4cute5tupleIJiiiiEEENS1_10collective13CollectiveMmaINS1_35MainloopSm100TmaUmmaWarpSpecializedILi5ELi2ELi2ENS5_IJNS4_1CILi2EEENSA_ILi1EEESC_EEEEENS5_IJNSA_ILi256EEESF_NSA_ILi64EEEEEENS_6half_tENS5_IJlSC_lEEESI_SJ_NS4_8TiledMMAINS4_8MMA_AtomIJNS4_26SM100_MMA_F16BF16_2x1SM_SSISI_SI_fLi256ELi256ELNS4_4UMMA5MajorE0ELSO_0ELNSN_7ScaleInE0ELSP_0EEEEEENS4_6LayoutINS5_IJSC_SC_SC_EEENS5_IJNSA_ILi0EEESU_SU_EEEEENS5_IJNS4_10UnderscoreESX_SX_EEEEENS4_18SM100_TMA_2SM_LOADENS4_14ComposedLayoutINS4_7SwizzleILi3ELi4ELi3EEENS4_18smem_ptr_flag_bitsILi16EEENSS_INS5_IJNSA_ILi8EEESG_EEENS5_IJSG_SC_EEEEEEEvNS4_8identityES10_S1A_vS1B_EENS_8epilogue10collective18CollectiveEpilogueINS1D_23Sm100TmaWarpSpecializedILi4ELi2ELi64ELb1ELb0EEEJNS5_IJNSA_ILi128EEESF_SG_EEENS5_IJNSS_IS1I_SC_EENSS_ISG_SC_EEEEESI_SJ_SI_SJ_NS1D_6fusion15FusionCallbacksIS1H_NS1N_17LinCombPerRowBiasISI_fSI_SI_fLi8ELNS_15FloatRoundStyleE2EEES1J_S1M_JEEENS4_5SM1004TMEM4LOAD26SM100_TMEM_LOAD_32dp32b64xENS4_13SM90_TMA_LOADES1A_NS4_39AutoVectorizingCopyWithAssumedAlignmentILi128EEENS4_14SM90_TMA_STOREES1A_S1Z_S1Z_EEEvvEEEEvNT_6ParamsE)
	.align		4
        /*000c*/ 	.word	index@(__assertfail)
	.align		4
        /*0010*/ 	.word	0x00000000
	.align		4
        /*0014*/ 	.word	0xfffffffe
	.align		4
        /*0018*/ 	.word	0x00000000
	.align		4
        /*001c*/ 	.word	0xfffffffd
	.align		4
        /*0020*/ 	.word	0x00000000
	.align		4
        /*0024*/ 	.word	0xfffffffc


//--------------------- .nv.constant4             --------------------------
	.section	.nv.constant4,"a",@progbits
	.align	8
	.align		8
.nv.constant4:
        /*0000*/ 	.dword	__assertfail
	.align		8
        /*0008*/ 	.dword	__unnamed_1
	.align		8
        /*0010*/ 	.dword	__unnamed_2
	.align		8
        /*0018*/ 	.dword	_ZN39_INTERNAL_39d3fb0c_4_k_cu_b5ad7b58_31434cuda3std3__45__cpo5beginE
	.align		8
        /*0020*/ 	.dword	_ZN39_INTERNAL_39d3fb0c_4_k_cu_b5ad7b58_31434cuda3std3__45__cpo3endE
	.align		8
        /*0028*/ 	.dword	_ZN39_INTERNAL_39d3fb0c_4_k_cu_b5ad7b58_31434cuda3std3__45__cpo6cbeginE
	.align		8
        /*0030*/ 	.dword	_ZN39_INTERNAL_39d3fb0c_4_k_cu_b5ad7b58_31434cuda3std3__45__cpo4cendE
	.align		8
        /*0038*/ 	.dword	_ZN39_INTERNAL_39d3fb0c_4_k_cu_b5ad7b58_31434cuda3std3__441_GLOBAL__N__39d3fb0c_4_k_cu_b5ad7b58_31436ignoreE
	.align		8
        /*0040*/ 	.dword	_ZN39_INTERNAL_39d3fb0c_4_k_cu_b5ad7b58_31434cuda3std3__419piecewise_constructE
	.align		8
        /*0048*/ 	.dword	_ZN39_INTERNAL_39d3fb0c_4_k_cu_b5ad7b58_31434cuda3std3__48in_placeE
	.align		8
        /*0050*/ 	.dword	_ZN39_INTERNAL_39d3fb0c_4_k_cu_b5ad7b58_31434cuda3std6ranges3__45__cpo4swapE
	.align		8
        /*0058*/ 	.dword	_ZN39_INTERNAL_39d3fb0c_4_k_cu_b5ad7b58_31434cuda3std6ranges3__45__cpo9iter_moveE
	.align		8
        /*0060*/ 	.dword	_ZN39_INTERNAL_39d3fb0c_4_k_cu_b5ad7b58_31434cute7productE
	.align		8
        /*0068*/ 	.dword	_ZN39_INTERNAL_39d3fb0c_4_k_cu_b5ad7b58_31434cute1_E
	.align		8
        /*0070*/ 	.dword	$str$25
	.align		8
        /*0078*/ 	.dword	$str$26
	.align		8
        /*0080*/ 	.dword	$str$27
	.align		8
        /*0088*/ 	.dword	$str$28


//--------------------- .text._ZN7cutlass13device_kernelINS_4gemm6kernel13GemmUniversalIN4cute5tupleIJiiiiEEENS1_10collective13CollectiveMmaINS1_35MainloopSm100TmaUmmaWarpSpecializedILi5ELi2ELi2ENS5_IJNS4_1CILi2EEENSA_ILi1EEESC_EEEEENS5_IJNSA_ILi256EEESF_NSA_ILi64EEEEEENS_6half_tENS5_IJlSC_lEEESI_SJ_NS4_8TiledMMAINS4_8MMA_AtomIJNS4_26SM100_MMA_F16BF16_2x1SM_SSISI_SI_fLi256ELi256ELNS4_4UMMA5MajorE0ELSO_0ELNSN_7ScaleInE0ELSP_0EEEEEENS4_6LayoutINS5_IJSC_SC_SC_EEENS5_IJNSA_ILi0EEESU_SU_EEEEENS5_IJNS4_10UnderscoreESX_SX_EEEEENS4_18SM100_TMA_2SM_LOADENS4_14ComposedLayoutINS4_7SwizzleILi3ELi4ELi3EEENS4_18smem_ptr_flag_bitsILi16EEENSS_INS5_IJNSA_ILi8EEESG_EEENS5_IJSG_SC_EEEEEEEvNS4_8identityES10_S1A_vS1B_EENS_8epilogue10collective18CollectiveEpilogueINS1D_23Sm100TmaWarpSpecializedILi4ELi2ELi64ELb1ELb0EEEJNS5_IJNSA_ILi128EEESF_SG_EEENS5_IJNSS_IS1I_SC_EENSS_ISG_SC_EEEEESI_SJ_SI_SJ_NS1D_6fusion15FusionCallbacksIS1H_NS1N_17LinCombPerRowBiasISI_fSI_SI_fLi8ELNS_15FloatRoundStyleE2EEES1J_S1M_JEEENS4_5SM1004TMEM4LOAD26SM100_TMEM_LOAD_32dp32b64xENS4_13SM90_TMA_LOADES1A_NS4_39AutoVectorizingCopyWithAssumedAlignmentILi128EEENS4_14SM90_TMA_STOREES1A_S1Z_S1Z_EEEvvEEEEvNT_6ParamsE --------------------------
	.section	.text._ZN7cutlass13device_kernelINS_4gemm6kernel13GemmUniversalIN4cute5tupleIJiiiiEEENS1_10collective13CollectiveMmaINS1_35MainloopSm100TmaUmmaWarpSpecializedILi5ELi2ELi2ENS5_IJNS4_1CILi2EEENSA_ILi1EEESC_EEEEENS5_IJNSA_ILi256EEESF_NSA_ILi64EEEEEENS_6half_tENS5_IJlSC_lEEESI_SJ_NS4_8TiledMMAINS4_8MMA_AtomIJNS4_26SM100_MMA_F16BF16_2x1SM_SSISI_SI_fLi256ELi256ELNS4_4UMMA5MajorE0ELSO_0ELNSN_7ScaleInE0ELSP_0EEEEEENS4_6LayoutINS5_IJSC_SC_SC_EEENS5_IJNSA_ILi0EEESU_SU_EEEEENS5_IJNS4_10UnderscoreESX_SX_EEEEENS4_18SM100_TMA_2SM_LOADENS4_14ComposedLayoutINS4_7SwizzleILi3ELi4ELi3EEENS4_18smem_ptr_flag_bitsILi16EEENSS_INS5_IJNSA_ILi8EEESG_EEENS5_IJSG_SC_EEEEEEEvNS4_8identityES10_S1A_vS1B_EENS_8epilogue10collective18CollectiveEpilogueINS1D_23Sm100TmaWarpSpecializedILi4ELi2ELi64ELb1ELb0EEEJNS5_IJNSA_ILi128EEESF_SG_EEENS5_IJNSS_IS1I_SC_EENSS_ISG_SC_EEEEESI_SJ_SI_SJ_NS1D_6fusion15FusionCallbacksIS1H_NS1N_17LinCombPerRowBiasISI_fSI_SI_fLi8ELNS_15FloatRoundStyleE2EEES1J_S1M_JEEENS4_5SM1004TMEM4LOAD26SM100_TMEM_LOAD_32dp32b64xENS4_13SM90_TMA_LOADES1A_NS4_39AutoVectorizingCopyWithAssumedAlignmentILi128EEENS4_14SM90_TMA_STOREES1A_S1Z_S1Z_EEEvvEEEEvNT_6ParamsE,"ax",@progbits
	.align	128
.text._ZN7cutlass13device_kernelINS_4gemm6kernel13GemmUniversalIN4cute5tupleIJiiiiEEENS1_10collective13CollectiveMmaINS1_35MainloopSm100TmaUmmaWarpSpecializedILi5ELi2ELi2ENS5_IJNS4_1CILi2EEENSA_ILi1EEESC_EEEEENS5_IJNSA_ILi256EEESF_NSA_ILi64EEEEEENS_6half_tENS5_IJlSC_lEEESI_SJ_NS4_8TiledMMAINS4_8MMA_AtomIJNS4_26SM100_MMA_F16BF16_2x1SM_SSISI_SI_fLi256ELi256ELNS4_4UMMA5MajorE0ELSO_0ELNSN_7ScaleInE0ELSP_0EEEEEENS4_6LayoutINS5_IJSC_SC_SC_EEENS5_IJNSA_ILi0EEESU_SU_EEEEENS5_IJNS4_10UnderscoreESX_SX_EEEEENS4_18SM100_TMA_2SM_LOADENS4_14ComposedLayoutINS4_7SwizzleILi3ELi4ELi3EEENS4_18smem_ptr_flag_bitsILi16EEENSS_INS5_IJNSA_ILi8EEESG_EEENS5_IJSG_SC_EEEEEEEvNS4_8identityES10_S1A_vS1B_EENS_8epilogue10collective18CollectiveEpilogueINS1D_23Sm100TmaWarpSpecializedILi4ELi2ELi64ELb1ELb0EEEJNS5_IJNSA_ILi128EEESF_SG_EEENS5_IJNSS_IS1I_SC_EENSS_ISG_SC_EEEEESI_SJ_SI_SJ_NS1D_6fusion15FusionCallbacksIS1H_NS1N_17LinCombPerRowBiasISI_fSI_SI_fLi8ELNS_15FloatRoundStyleE2EEES1J_S1M_JEEENS4_5SM1004TMEM4LOAD26SM100_TMEM_LOAD_32dp32b64xENS4_13SM90_TMA_LOADES1A_NS4_39AutoVectorizingCopyWithAssumedAlignmentILi128EEENS4_14SM90_TMA_STOREES1A_S1Z_S1Z_EEEvvEEEEvNT_6ParamsE:
        .type           _ZN7cutlass13device_kernelINS_4gemm6kernel13GemmUniversalIN4cute5tupleIJiiiiEEENS1_10collective13CollectiveMmaINS1_35MainloopSm100TmaUmmaWarpSpecializedILi5ELi2ELi2ENS5_IJNS4_1CILi2EEENSA_ILi1EEESC_EEEEENS5_IJNSA_ILi256EEESF_NSA_ILi64EEEEEENS_6half_tENS5_IJlSC_lEEESI_SJ_NS4_8TiledMMAINS4_8MMA_AtomIJNS4_26SM100_MMA_F16BF16_2x1SM_SSISI_SI_fLi256ELi256ELNS4_4UMMA5MajorE0ELSO_0ELNSN_7ScaleInE0ELSP_0EEEEEENS4_6LayoutINS5_IJSC_SC_SC_EEENS5_IJNSA_ILi0EEESU_SU_EEEEENS5_IJNS4_10UnderscoreESX_SX_EEEEENS4_18SM100_TMA_2SM_LOADENS4_14ComposedLayoutINS4_7SwizzleILi3ELi4ELi3EEENS4_18smem_ptr_flag_bitsILi16EEENSS_INS5_IJNSA_ILi8EEESG_EEENS5_IJSG_SC_EEEEEEEvNS4_8identityES10_S1A_vS1B_EENS_8epilogue10collective18CollectiveEpilogueINS1D_23Sm100TmaWarpSpecializedILi4ELi2ELi64ELb1ELb0EEEJNS5_IJNSA_ILi128EEESF_SG_EEENS5_IJNSS_IS1I_SC_EENSS_ISG_SC_EEEEESI_SJ_SI_SJ_NS1D_6fusion15FusionCallbacksIS1H_NS1N_17LinCombPerRowBiasISI_fSI_SI_fLi8ELNS_15FloatRoundStyleE2EEES1J_S1M_JEEENS4_5SM1004TMEM4LOAD26SM100_TMEM_LOAD_32dp32b64xENS4_13SM90_TMA_LOADES1A_NS4_39AutoVectorizingCopyWithAssumedAlignmentILi128EEENS4_14SM90_TMA_STOREES1A_S1Z_S1Z_EEEvvEEEEvNT_6ParamsE,@function
        .size           _ZN7cutlass13device_kernelINS_4gemm6kernel13GemmUniversalIN4cute5tupleIJiiiiEEENS1_10collective13CollectiveMmaINS1_35MainloopSm100TmaUmmaWarpSpecializedILi5ELi2ELi2ENS5_IJNS4_1CILi2EEENSA_ILi1EEESC_EEEEENS5_IJNSA_ILi256EEESF_NSA_ILi64EEEEEENS_6half_tENS5_IJlSC_lEEESI_SJ_NS4_8TiledMMAINS4_8MMA_AtomIJNS4_26SM100_MMA_F16BF16_2x1SM_SSISI_SI_fLi256ELi256ELNS4_4UMMA5MajorE0ELSO_0ELNSN_7ScaleInE0ELSP_0EEEEEENS4_6LayoutINS5_IJSC_SC_SC_EEENS5_IJNSA_ILi0EEESU_SU_EEEEENS5_IJNS4_10UnderscoreESX_SX_EEEEENS4_18SM100_TMA_2SM_LOADENS4_14ComposedLayoutINS4_7SwizzleILi3ELi4ELi3EEENS4_18smem_ptr_flag_bitsILi16EEENSS_INS5_IJNSA_ILi8EEESG_EEENS5_IJSG_SC_EEEEEEEvNS4_8identityES10_S1A_vS1B_EENS_8epilogue10collective18CollectiveEpilogueINS1D_23Sm100TmaWarpSpecializedILi4ELi2ELi64ELb1ELb0EEEJNS5_IJNSA_ILi128EEESF_SG_EEENS5_IJNSS_IS1I_SC_EENSS_ISG_SC_EEEEESI_SJ_SI_SJ_NS1D_6fusion15FusionCallbacksIS1H_NS1N_17LinCombPerRowBiasISI_fSI_SI_fLi8ELNS_15FloatRoundStyleE2EEES1J_S1M_JEEENS4_5SM1004TMEM4LOAD26SM100_TMEM_LOAD_32dp32b64xENS4_13SM90_TMA_LOADES1A_NS4_39AutoVectorizingCopyWithAssumedAlignmentILi128EEENS4_14SM90_TMA_STOREES1A_S1Z_S1Z_EEEvvEEEEvNT_6ParamsE,(.L_x_195 - _ZN7cutlass13device_kernelINS_4gemm6kernel13GemmUniversalIN4cute5tupleIJiiiiEEENS1_10collective13CollectiveMmaINS1_35MainloopSm100TmaUmmaWarpSpecializedILi5ELi2ELi2ENS5_IJNS4_1CILi2EEENSA_ILi1EEESC_EEEEENS5_IJNSA_ILi256EEESF_NSA_ILi64EEEEEENS_6half_tENS5_IJlSC_lEEESI_SJ_NS4_8TiledMMAINS4_8MMA_AtomIJNS4_26SM100_MMA_F16BF16_2x1SM_SSISI_SI_fLi256ELi256ELNS4_4UMMA5MajorE0ELSO_0ELNSN_7ScaleInE0ELSP_0EEEEEENS4_6LayoutINS5_IJSC_SC_SC_EEENS5_IJNSA_ILi0EEESU_SU_EEEEENS5_IJNS4_10UnderscoreESX_SX_EEEEENS4_18SM100_TMA_2SM_LOADENS4_14ComposedLayoutINS4_7SwizzleILi3ELi4ELi3EEENS4_18smem_ptr_flag_bitsILi16EEENSS_INS5_IJNSA_ILi8EEESG_EEENS5_IJSG_SC_EEEEEEEvNS4_8identityES10_S1A_vS1B_EENS_8epilogue10collective18CollectiveEpilogueINS1D_23Sm100TmaWarpSpecializedILi4ELi2ELi64ELb1ELb0EEEJNS5_IJNSA_ILi128EEESF_SG_EEENS5_IJNSS_IS1I_SC_EENSS_ISG_SC_EEEEESI_SJ_SI_SJ_NS1D_6fusion15FusionCallbacksIS1H_NS1N_17LinCombPerRowBiasISI_fSI_SI_fLi8ELNS_15FloatRoundStyleE2EEES1J_S1M_JEEENS4_5SM1004TMEM4LOAD26SM100_TMEM_LOAD_32dp32b64xENS4_13SM90_TMA_LOADES1A_NS4_39AutoVectorizingCopyWithAssumedAlignmentILi128EEENS4_14SM90_TMA_STOREES1A_S1Z_S1Z_EEEvvEEEEvNT_6ParamsE)
        .other          _ZN7cutlass13device_kernelINS_4gemm6kernel13GemmUniversalIN4cute5tupleIJiiiiEEENS1_10collective13CollectiveMmaINS1_35MainloopSm100TmaUmmaWarpSpecializedILi5ELi2ELi2ENS5_IJNS4_1CILi2EEENSA_ILi1EEESC_EEEEENS5_IJNSA_ILi256EEESF_NSA_ILi64EEEEEENS_6half_tENS5_IJlSC_lEEESI_SJ_NS4_8TiledMMAINS4_8MMA_AtomIJNS4_26SM100_MMA_F16BF16_2x1SM_SSISI_SI_fLi256ELi256ELNS4_4UMMA5MajorE0ELSO_0ELNSN_7ScaleInE0ELSP_0EEEEEENS4_6LayoutINS5_IJSC_SC_SC_EEENS5_IJNSA_ILi0EEESU_SU_EEEEENS5_IJNS4_10UnderscoreESX_SX_EEEEENS4_18SM100_TMA_2SM_LOADENS4_14ComposedLayoutINS4_7SwizzleILi3ELi4ELi3EEENS4_18smem_ptr_flag_bitsILi16EEENSS_INS5_IJNSA_ILi8EEESG_EEENS5_IJSG_SC_EEEEEEEvNS4_8identityES10_S1A_vS1B_EENS_8epilogue10collective18CollectiveEpilogueINS1D_23Sm100TmaWarpSpecializedILi4ELi2ELi64ELb1ELb0EEEJNS5_IJNSA_ILi128EEESF_SG_EEENS5_IJNSS_IS1I_SC_EENSS_ISG_SC_EEEEESI_SJ_SI_SJ_NS1D_6fusion15FusionCallbacksIS1H_NS1N_17LinCombPerRowBiasISI_fSI_SI_fLi8ELNS_15FloatRoundStyleE2EEES1J_S1M_JEEENS4_5SM1004TMEM4LOAD26SM100_TMEM_LOAD_32dp32b64xENS4_13SM90_TMA_LOADES1A_NS4_39AutoVectorizingCopyWithAssumedAlignmentILi128EEENS4_14SM90_TMA_STOREES1A_S1Z_S1Z_EEEvvEEEEvNT_6ParamsE,@"STO_CUDA_ENTRY STV_DEFAULT"
_ZN7cutlass13device_kernelINS_4gemm6kernel13GemmUniversalIN4cute5tupleIJiiiiEEENS1_10collective13CollectiveMmaINS1_35MainloopSm100TmaUmmaWarpSpecializedILi5ELi2ELi2ENS5_IJNS4_1CILi2EEENSA_ILi1EEESC_EEEEENS5_IJNSA_ILi256EEESF_NSA_ILi64EEEEEENS_6half_tENS5_IJlSC_lEEESI_SJ_NS4_8TiledMMAINS4_8MMA_AtomIJNS4_26SM100_MMA_F16BF16_2x1SM_SSISI_SI_fLi256ELi256ELNS4_4UMMA5MajorE0ELSO_0ELNSN_7ScaleInE0ELSP_0EEEEEENS4_6LayoutINS5_IJSC_SC_SC_EEENS5_IJNSA_ILi0EEESU_SU_EEEEENS5_IJNS4_10UnderscoreESX_SX_EEEEENS4_18SM100_TMA_2SM_LOADENS4_14ComposedLayoutINS4_7SwizzleILi3ELi4ELi3EEENS4_18smem_ptr_flag_bitsILi16EEENSS_INS5_IJNSA_ILi8EEESG_EEENS5_IJSG_SC_EEEEEEEvNS4_8identityES10_S1A_vS1B_EENS_8epilogue10collective18CollectiveEpilogueINS1D_23Sm100TmaWarpSpecializedILi4ELi2ELi64ELb1ELb0EEEJNS5_IJNSA_ILi128EEESF_SG_EEENS5_IJNSS_IS1I_SC_EENSS_ISG_SC_EEEEESI_SJ_SI_SJ_NS1D_6fusion15FusionCallbacksIS1H_NS1N_17LinCombPerRowBiasISI_fSI_SI_fLi8ELNS_15FloatRoundStyleE2EEES1J_S1M_JEEENS4_5SM1004TMEM4LOAD26SM100_TMEM_LOAD_32dp32b64xENS4_13SM90_TMA_LOADES1A_NS4_39AutoVectorizingCopyWithAssumedAlignmentILi128EEENS4_14SM90_TMA_STOREES1A_S1Z_S1Z_EEEvvEEEEvNT_6ParamsE:
[----:B------:R-:W1:Y:S01]  /*0000*/  LDC R1, c[0x0][0x37c] ;  /* 0x0000df00ff017b82 */ /* 0x000e620000000800 */
[----:B------:R-:W2:Y:S01]  /*0010*/  S2R R209, SR_TID.X ;  /* 0x0000000000d17919 */ /* 0x000ea20000002100 */
[----:B------:R-:W3:Y:S06]  /*0020*/  LDCU.64 UR8, c[0x0][0x890] ;  /* 0x00011200ff0877ac */ /* 0x000eec0008000a00 */
[----:B------:R-:W4:Y:S01]  /*0030*/  S2UR UR45, SR_CgaCtaId ;  /* 0x00000000002d79c3 */ /* 0x000f220000008800 */
[----:B------:R-:W-:Y:S01]  /*0040*/  PRMT R193, RZ, 0x7610, R193 ;  /* 0x00007610ffc17816 */ /* 0x000fe200000000c1 */
[----:B------:R-:W1:Y:S01]  /*0050*/  LDCU.64 UR46, c[0x0][0x358] ;  /* 0x00006b00ff2e77ac */ /* 0x000e620008000a00 */
[----:B------:R-:W-:-:S02]  /*0060*/  ELECT P0, URZ, PT ;  /* 0x0000000000ff782f */ /* 0x000fc40003800000 */
[----:B---3--:R-:W-:-:S04]  /*0070*/  ISETP.NE.U32.AND P1, PT, RZ, UR8, PT ;  /* 0x00000008ff007c0c */ /* 0x008fc8000bf25070 */
[----:B------:R-:W-:Y:S01]  /*0080*/  ISETP.NE.AND.EX P2, PT, RZ, UR9, PT, P1 ;  /* 0x00000009ff007c0c */ /* 0x000fe2000bf45310 */
[----:B----4-:R-:W-:Y:S02]  /*0090*/  ULOP3.LUT UR5, UR45, 0x1, URZ, 0xc0, !UPT ;  /* 0x000000012d057892 */ /* 0x010fe4000f8ec0ff */
[----:B------:R-:W-:Y:S01]  /*00a0*/  ULOP3.LUT UR4, UR45, 0x1, URZ, 0x3c, !UPT ;  /* 0x000000012d047892 */ /* 0x000fe2000f8e3cff */
[----:B--2---:R-:W-:-:S05]  /*00b0*/  SHF.R.U32.HI R200, RZ, 0x5, R209 ;  /* 0x00000005ffc87819 */ /* 0x004fca00000116d1 */
[----:B------:R-:W2:Y:S02]  /*00c0*/  SHFL.IDX PT, R0, R200, RZ, 0x1f ;  /* 0x00001fffc8007589 */ /* 0x000ea400000e0000 */
[----:B--2---:R-:W-:Y:S02]  /*00d0*/  R2UR UR10, R0 ;  /* 0x00000000000a72ca */ /* 0x004fe400000e0000 */
[----:B-1----:R-:W-:Y:S05]  /*00e0*/  @P2 BRA `(.L_x_0) ;  /* 0x00000000002c2947 */ /* 0x002fea0003800000 */
[----:B------:R-:W1:Y:S02]  /*00f0*/  LDCU.64 UR6, c[0x0][0x888] ;  /* 0x00011100ff0677ac */ /* 0x000e640008000a00 */
[----:B-1----:R-:W-:-:S04]  /*0100*/  UISETP.NE.U32.AND UP0, UPT, UR6, URZ, UPT ;  /* 0x000000ff0600728c */ /* 0x002fc8000bf05070 */
[----:B------:R-:W-:-:S09]  /*0110*/  UISETP.NE.AND.EX UP0, UPT, UR7, URZ, UPT, UP0 ;  /* 0x000000ff0700728c */ /* 0x000fd2000bf05300 */
[----:B------:R-:W-:Y:S05]  /*0120*/  BRA.U !UP0, `(.L_x_1) ;  /* 0x0000000108107547 */ /* 0x000fea000b800000 */
[----:B------:R-:W1:Y:S02]  /*0130*/  LDC.64 R2, c[0x0][0x888] ;  /* 0x00022200ff027b82 */ /* 0x000e640000000a00 */
[----:B-1----:R1:W5:Y:S01]  /*0140*/  LDG.E R145, desc[UR46][R2.64] ;  /* 0x0000002e02917981 */ /* 0x002362000c1e1900 */
[----:B------:R-:W-:Y:S01]  /*0150*/  HFMA2 R193, -RZ, RZ, 0, 5.9604644775390625e-08 ;  /* 0x00000001ffc17431 */ /* 0x000fe200000001ff */
[----:B------:R-:W-:Y:S05]  /*0160*/  BRA `(.L_x_0) ;  /* 0x00000000000c7947 */ /* 0x000fea0003800000 */
.L_x_1:
[----:B------:R-:W1:Y:S01]  /*0170*/  LDCU UR6, c[0x0][0x880] ;  /* 0x00011000ff0677ac */ /* 0x000e620008000800 */
[----:B------:R-:W-:Y:S01]  /*0180*/  HFMA2 R193, -RZ, RZ, 0, 5.9604644775390625e-08 ;  /* 0x00000001ffc17431 */ /* 0x000fe200000001ff */
[----:B-1----:R-:W-:-:S07]  /*0190*/  MOV R145, UR6 ;  /* 0x0000000600917c02 */ /* 0x002fce0008000f00 */
.L_x_0:
[----:B------:R-:W2:Y:S02]  /*01a0*/  LDCU.64 UR6, c[0x0][0x8b0] ;  /* 0x00011600ff0677ac */ /* 0x000ea40008000a00 */
[----:B--2---:R-:W-:-:S04]  /*01b0*/  UISETP.NE.U32.AND UP0, UPT, UR6, URZ, UPT ;  /* 0x000000ff0600728c */ /* 0x004fc8000bf05070 */
[----:B------:R-:W-:-:S09]  /*01c0*/  UISETP.NE.AND.EX UP0, UPT, UR7, URZ, UPT, UP0 ;  /* 0x000000ff0700728c */ /* 0x000fd2000bf05300 */
[----:B------:R-:W-:Y:S05]  /*01d0*/  BRA.U UP0, `(.L_x_2) ;  /* 0x0000000100247547 */ /* 0x000fea000b800000 */
[----:B------:R-:W2:Y:S02]  /*01e0*/  LDCU.64 UR6, c[0x0][0x8a8] ;  /* 0x00011500ff0677ac */ /* 0x000ea40008000a00 */
[----:B--2---:R-:W-:-:S04]  /*01f0*/  UISETP.NE.U32.AND UP0, UPT, UR6, URZ, UPT ;  /* 0x000000ff0600728c */ /* 0x004fc8000bf05070 */
[----:B------:R-:W-:-:S09]  /*0200*/  UISETP.NE.AND.EX UP0, UPT, UR7, URZ, UPT, UP0 ;  /* 0x000000ff0700728c */ /* 0x000fd2000bf05300 */
[----:B------:R-:W-:Y:S05]  /*0210*/  BRA.U !UP0, `(.L_x_3) ;  /* 0x00000001080c7547 */ /* 0x000fea000b800000 */
[----:B-1----:R-:W1:Y:S02]  /*0220*/  LDC.64 R2, c[0x0][0x8a8] ;  /* 0x00022a00ff027b82 */ /* 0x002e640000000a00 */
[----:B-1----:R2:W5:Y:S01]  /*0230*/  LDG.E R143, desc[UR46][R2.64] ;  /* 0x0000002e028f7981 */ /* 0x002562000c1e1900 */
[----:B------:R-:W-:Y:S05]  /*0240*/  BRA `(.L_x_2) ;  /* 0x0000000000087947 */ /* 0x000fea0003800000 */
.L_x_3:
[----:B------:R-:W2:Y:S02]  /*0250*/  LDCU UR6, c[0x0][0x8a0] ;  /* 0x00011400ff0677ac */ /* 0x000ea40008000800 */
[----:B--2---:R-:W-:Y:S02]  /*0260*/  MOV R143, UR6 ;  /* 0x00000006008f7c02 */ /* 0x004fe40008000f00 */
.L_x_2:
[----:B------:R-:W-:Y:S01]  /*0270*/  IMAD.U32 R0, RZ, RZ, UR10 ;  /* 0x0000000aff007e24 */ /* 0x000fe2000f8e00ff */
[----:B------:R-:W-:Y:S04]  /*0280*/  BSSY.RECONVERGENT B0, `(.L_x_4) ;  /* 0x000000c000007945 */ /* 0x000fe80003800200 */
[C---:B------:R-:W-:Y:S02]  /*0290*/  ISETP.NE.OR P3, PT, R0.reuse, 0x1, !P0 ;  /* 0x000000010000780c */ /* 0x040fe40004765670 */
[----:B------:R-:W-:-:S11]  /*02a0*/  ISETP.NE.OR P2, PT, R0, 0x3, !P0 ;  /* 0x000000030000780c */ /* 0x000fd60004745670 */
[----:B------:R-:W-:Y:S05]  /*02b0*/  @P3 BRA `(.L_x_5) ;  /* 0x0000000000203947 */ /* 0x000fea0003800000 */
[----:B------:R-:W3:Y:S02]  /*02c0*/  LDCU.64 UR6, c[0x0][0x348] ;  /* 0x00006900ff0677ac */ /* 0x000ee40008000a00 */
[----:B---3--:R-:W-:Y:S02]  /*02d0*/  UIADD3 UR12, UP1, UPT, UR6, 0x80, URZ ;  /* 0x00000080060c7890 */ /* 0x008fe4000ff3e0ff */
[----:B------:R-:W-:Y:S02]  /*02e0*/  UIADD3 UR6, UP0, UPT, UR6, 0x180, URZ ;  /* 0x0000018006067890 */ /* 0x000fe4000ff1e0ff */
[----:B------:R-:W-:Y:S02]  /*02f0*/  UIADD3.X UR13, UPT, UPT, URZ, UR7, URZ, UP1, !UPT ;  /* 0x00000007ff0d7290 */ /* 0x000fe40008ffe4ff */
[----:B------:R-:W-:-:S07]  /*0300*/  UIADD3.X UR7, UPT, UPT, URZ, UR7, URZ, UP0, !UPT ;  /* 0x00000007ff077290 */ /* 0x000fce00087fe4ff */
[----:B------:R3:W-:Y:S02]  /*0310*/  UTMACCTL.PF [UR12] ;  /* 0x000000000c0079b9 */ /* 0x0007e40008040000 */
[----:B------:R3:W-:Y:S02]  /*0320*/  UTMACCTL.PF [UR6] ;  /* 0x00000000060079b9 */ /* 0x0007e40008040000 */
[----:B---3--:R-:W-:Y:S01]  /*0330*/  NOP ;  /* 0x0000000000007918 */ /* 0x008fe20000000000 */
.L_x_5:
[----:B------:R-:W-:Y:S05]  /*0340*/  BSYNC.RECONVERGENT B0 ;  /* 0x0000000000007941 */ /* 0x000fea0003800200 */
.L_x_4:
[----:B------:R-:W-:Y:S04]  /*0350*/  BSSY.RECONVERGENT B0, `(.L_x_6) ;  /* 0x000000a000007945 */ /* 0x000fe80003800200 */
        /* <DEDUP_REMOVED lines=9> */
.L_x_7:
[----:B------:R-:W-:Y:S05]  /*03f0*/  BSYNC.RECONVERGENT B0 ;  /* 0x0000000000007941 */ /* 0x000fea0003800200 */
.L_x_6:
[----:B------:R-:W3:Y:S01]  /*0400*/  LDCU.64 UR6, c[0x0][0x888] ;  /* 0x00011100ff0677ac */ /* 0x000ee20008000a00 */
[----:B------:R-:W-:Y:S01]  /*0410*/  ISETP.NE.AND.EX P1, PT, RZ, UR9, PT, P1 ;  /* 0x00000009ff007c0c */ /* 0x000fe2000bf25310 */
[----:B------:R-:W-:Y:S02]  /*0420*/  UPLOP3.LUT UP5, UPT, UPT, UPT, UPT, 0x80, 0x8 ;  /* 0x000000000008789c */ /* 0x000fe40003faf070 */
[----:B---3--:R-:W-:-:S04]  /*0430*/  UISETP.NE.U32.AND UP0, UPT, UR6, URZ, UPT ;  /* 0x000000ff0600728c */ /* 0x008fc8000bf05070 */
[----:B------:R-:W-:-:S06]  /*0440*/  UISETP.NE.AND.EX UP0, UPT, UR7, URZ, UPT, UP0 ;  /* 0x000000ff0700728c */ /* 0x000fcc000bf05300 */
[----:B------:R-:W-:-:S13]  /*0450*/  PLOP3.LUT P2, PT, PT, PT, UP0, 0x80, 0x8 ;  /* 0x000000000008781c */ /* 0x000fda0003f4f008 */
[----:B------:R-:W-:Y:S05]  /*0460*/  @P2 BRA P1, `(.L_x_8) ;  /* 0x0000000000202947 */ /* 0x000fea0000800000 */
[----:B------:R-:W-:Y:S01]  /*0470*/  UISETP.NE.U32.AND UP2, UPT, UR8, URZ, UPT ;  /* 0x000000ff0800728c */ /* 0x000fe2000bf45070 */
[----:B-----5:R-:W-:Y:S01]  /*0480*/  FSETP.NEU.AND P1, PT, R145, RZ, PT ;  /* 0x000000ff9100720b */ /* 0x020fe20003f2d000 */
[----:B------:R-:W-:Y:S02]  /*0490*/  USEL UR6, URZ, 0xffffffff, UP0 ;  /* 0xffffffffff067887 */ /* 0x000fe40008000000 */
[----:B------:R-:W-:-:S10]  /*04a0*/  UISETP.NE.AND.EX UP2, UPT, UR9, URZ, UPT, UP2 ;  /* 0x000000ff0900728c */ /* 0x000fd4000bf45320 */
[----:B------:R-:W-:Y:S01]  /*04b0*/  VOTEU.ANY UP1, P1 ;  /* 0x0000000000ff7886 */ /* 0x000fe20000820100 */
[----:B------:R-:W-:-:S04]  /*04c0*/  @!UP2 USEL UR6, URZ, 0xffffffff, UP1 ;  /* 0xffffffffff06a887 */ /* 0x000fc80008800000 */
[----:B------:R-:W-:-:S04]  /*04d0*/  ULOP3.LUT UR6, UR6, 0x1, URZ, 0xc0, !UPT ;  /* 0x0000000106067892 */ /* 0x000fc8000f8ec0ff */
[----:B------:R-:W-:-:S11]  /*04e0*/  UISETP.NE.U32.AND UP5, UPT, UR6, 0x1, UPT ;  /* 0x000000010600788c */ /* 0x000fd6000bfa5070 */
.L_x_8:
[----:B------:R-:W3:Y:S01]  /*04f0*/  SHFL.IDX PT, R0, R200, RZ, 0x1f ;  /* 0x00001fffc8007589 */ /* 0x000ee200000e0000 */
[----:B------:R-:W-:-:S04]  /*0500*/  UISETP.NE.AND UP1, UPT, UR10, 0x2, UPT ;  /* 0x000000020a00788c */ /* 0x000fc8000bf25270 */
[----:B------:R-:W-:Y:S02]  /*0510*/  UISETP.EQ.AND UP2, UPT, UR5, URZ, !UP1 ;  /* 0x000000ff0500728c */ /* 0x000fe4000cf42270 */
[----:B------:R-:W-:-:S04]  /*0520*/  USEL UR7, URZ, 0x1, UP1 ;  /* 0x00000001ff077887 */ /* 0x000fc80008800000 */
[----:B------:R-:W-:Y:S02]  /*0530*/  PLOP3.LUT P5, PT, P0, PT, UP2, 0x80, 0x8 ;  /* 0x000000000008781c */ /* 0x000fe400007af028 */
[----:B---3--:R-:W-:-:S13]  /*0540*/  ISETP.NE.AND P1, PT, R0, RZ, PT ;  /* 0x000000ff0000720c */ /* 0x008fda0003f25270 */
[----:B------:R-:W-:Y:S05]  /*0550*/  @P1 BRA `(.L_x_9) ;  /* 0x00000000004c1947 */ /* 0x000fea0003800000 */
[----:B------:R-:W-:Y:S01]  /*0560*/  UMOV UR8, 0x400 ;  /* 0x0000040000087882 */ /* 0x000fe20000000000 */
[----:B------:R-:W-:Y:S01]  /*0570*/  UMOV UR6, 0x1 ;  /* 0x0000000100067882 */ /* 0x000fe20000000000 */
[----:B------:R-:W-:Y:S02]  /*0580*/  ULEA UR8, UR45, UR8, 0x18 ;  /* 0x000000082d087291 */ /* 0x000fe4000f8ec0ff */
[----:B------:R-:W-:-:S04]  /*0590*/  UIADD3 UR12, UPT, UPT, -UR6, 0x100000, URZ ;  /* 0x00100000060c7890 */ /* 0x000fc8000fffe1ff */
[----:B------:R-:W-:Y:S02]  /*05a0*/  USHF.L.U32 UR13, UR12, 0xb, URZ ;  /* 0x0000000b0c0d7899 */ /* 0x000fe400080006ff */
[----:B------:R-:W-:Y:S01]  /*05b0*/  USHF.L.U32 UR12, UR12, 0x1, URZ ;  /* 0x000000010c0c7899 */ /* 0x000fe200080006ff */
[----:B------:R-:W-:Y:S01]  /*05c0*/  ELECT P1, URZ, PT ;  /* 0x0000000000ff782f */ /* 0x000fe20003820000 */
[----:B------:R-:W3:Y:S10]  /*05d0*/  FENCE.VIEW.ASYNC.S ;  /* 0x00000000000073c6 */ /* 0x000ef40000000000 */
[----:B---3--:R3:W4:Y:S01]  /*05e0*/  SYNCS.EXCH.64 URZ, [UR8], UR12 ;  /* 0x0000000c08ff75b2 */ /* 0x0087220008000100 */
[----:B------:R3:W1:Y:S01]  /*05f0*/  SYNCS.EXCH.64 URZ, [UR8+0x28], UR12 ;  /* 0x0000280c08ff75b2 */ /* 0x0006620008000100 */
        /* <DEDUP_REMOVED lines=8> */
[----:B------:R-:W-:Y:S01]  /*0680*/  NOP ;  /* 0x0000000000007918 */ /* 0x000fe20000000000 */
.L_x_9:
[----:B------:R-:W2:Y:S01]  /*0690*/  SHFL.IDX PT, R0, R200, RZ, 0x1f ;  /* 0x00001fffc8007589 */ /* 0x000ea200000e0000 */
[----:B------:R-:W-:Y:S01]  /*06a0*/  NOP ;  /* 0x0000000000007918 */ /* 0x000fe20000000000 */
[----:B--2---:R-:W-:-:S13]  /*06b0*/  ISETP.NE.AND P1, PT, R0, 0x1, PT ;  /* 0x000000010000780c */ /* 0x004fda0003f25270 */
[----:B------:R-:W-:Y:S05]  /*06c0*/  @P1 BRA `(.L_x_10) ;  /* 0x0000000000541947 */ /* 0x000fea0003800000 */
[----:B------:R-:W-:Y:S01]  /*06d0*/  UMOV UR9, 0x400 ;  /* 0x0000040000097882 */ /* 0x000fe20000000000 */
[----:B---3--:R-:W-:Y:S01]  /*06e0*/  UMOV UR8, 0x20 ;  /* 0x0000002000087882 */ /* 0x008fe20000000000 */
[----:B------:R-:W-:Y:S01]  /*06f0*/  UMOV UR6, 0x80 ;  /* 0x0000008000067882 */ /* 0x000fe20000000000 */
[----:B------:R-:W-:Y:S02]  /*0700*/  ULEA UR9, UR45, UR9, 0x18 ;  /* 0x000000092d097291 */ /* 0x000fe4000f8ec0ff */
[----:B------:R-:W-:-:S04]  /*0710*/  UIADD3 UR12, UPT, UPT, -UR8, 0x100000, URZ ;  /* 0x00100000080c7890 */ /* 0x000fc8000fffe1ff */
[----:B------:R-:W-:Y:S02]  /*0720*/  USHF.L.U32 UR13, UR12, 0xb, URZ ;  /* 0x0000000b0c0d7899 */ /* 0x000fe400080006ff */
[----:B------:R-:W-:Y:S02]  /*0730*/  USHF.L.U32 UR12, UR12, 0x1, URZ ;  /* 0x000000010c0c7899 */ /* 0x000fe400080006ff */
[----:B------:R-:W-:-:S04]  /*0740*/  UIADD3 UR14, UPT, UPT, -UR6, 0x100000, URZ ;  /* 0x00100000060e7890 */ /* 0x000fc8000fffe1ff */
[----:B------:R-:W-:Y:S02]  /*0750*/  USHF.L.U32 UR15, UR14, 0xb, URZ ;  /* 0x0000000b0e0f7899 */ /* 0x000fe400080006ff */
[----:B------:R-:W-:Y:S01]  /*0760*/  USHF.L.U32 UR14, UR14, 0x1, URZ ;  /* 0x000000010e0e7899 */ /* 0x000fe200080006ff */
[----:B------:R-:W-:Y:S01]  /*0770*/  ELECT P1, URZ, PT ;  /* 0x0000000000ff782f */ /* 0x000fe20003820000 */
[----:B------:R-:W2:Y:S02]  /*0780*/  FENCE.VIEW.ASYNC.S ;  /* 0x00000000000073c6 */ /* 0x000ea40000000000 */
[----:B--2---:R2:W3:Y:S08]  /*0790*/  SYNCS.EXCH.64 URZ, [UR9+0x50], UR12 ;  /* 0x0000500c09ff75b2 */ /* 0x0044f00008000100 */
        /* <DEDUP_REMOVED lines=8> */
.L_x_10:
[----:B------:R-:W4:Y:S01]  /*0820*/  SHFL.IDX PT, R0, R200, RZ, 0x1f ;  /* 0x00001fffc8007589 */ /* 0x000f2200000e0000 */
[----:B------:R-:W-:Y:S01]  /*0830*/  NOP ;  /* 0x0000000000007918 */ /* 0x000fe20000000000 */
[----:B----4-:R-:W-:-:S13]  /*0840*/  ISETP.NE.AND P1, PT, R0, 0x3, PT ;  /* 0x000000030000780c */ /* 0x010fda0003f25270 */
[----:B------:R-:W-:Y:S05]  /*0850*/  @P1 BRA `(.L_x_11) ;  /* 0x00000000002c1947 */ /* 0x000fea0003800000 */
[----:B---3--:R-:W-:Y:S01]  /*0860*/  UMOV UR8, 0x400 ;  /* 0x0000040000087882 */ /* 0x008fe20000000000 */
[----:B------:R-:W-:Y:S01]  /*0870*/  UMOV UR6, 0x20 ;  /* 0x0000002000067882 */ /* 0x000fe20000000000 */
[----:B------:R-:W-:Y:S02]  /*0880*/  ULEA UR8, UR45, UR8, 0x18 ;  /* 0x000000082d087291 */ /* 0x000fe4000f8ec0ff */
[----:B--2---:R-:W-:-:S04]  /*0890*/  UIADD3 UR12, UPT, UPT, -UR6, 0x100000, URZ ;  /* 0x00100000060c7890 */ /* 0x004fc8000fffe1ff */
[----:B------:R-:W-:Y:S02]  /*08a0*/  USHF.L.U32 UR13, UR12, 0xb, URZ ;  /* 0x0000000b0c0d7899 */ /* 0x000fe400080006ff */
[----:B------:R-:W-:Y:S01]  /*08b0*/  USHF.L.U32 UR12, UR12, 0x1, URZ ;  /* 0x000000010c0c7899 */ /* 0x000fe200080006ff */
[----:B------:R-:W-:Y:S01]  /*08c0*/  ELECT P1, URZ, PT ;  /* 0x0000000000ff782f */ /* 0x000fe20003820000 */
[----:B------:R-:W2:Y:S10]  /*08d0*/  FENCE.VIEW.ASYNC.S ;  /* 0x00000000000073c6 */ /* 0x000eb40000000000 */
[----:B--2---:R4:W2:Y:S01]  /*08e0*/  SYNCS.EXCH.64 URZ, [UR8+0x90], UR12 ;  /* 0x0000900c08ff75b2 */ /* 0x0048a20008000100 */
[----:B------:R4:W3:Y:S02]  /*08f0*/  SYNCS.EXCH.64 URZ, [UR8+0x98], UR12 ;  /* 0x0000980c08ff75b2 */ /* 0x0008e40008000100 */
[----:B----4-:R-:W-:Y:S01]  /*0900*/  NOP ;  /* 0x0000000000007918 */ /* 0x010fe20000000000 */
.L_x_11:
[----:B------:R-:W4:Y:S01]  /*0910*/  SHFL.IDX PT, R0, R200, RZ, 0x1f ;  /* 0x00001fffc8007589 */ /* 0x000f2200000e0000 */
[----:B------:R-:W-:Y:S01]  /*0920*/  NOP ;  /* 0x0000000000007918 */ /* 0x000fe20000000000 */
[----:B----4-:R-:W-:-:S13]  /*0930*/  ISETP.NE.AND P1, PT, R0, 0x4, PT ;  /* 0x000000040000780c */ /* 0x010fda0003f25270 */
[----:B------:R-:W-:Y:S05]  /*0940*/  @P1 BRA `(.L_x_12) ;  /* 0x0000000000481947 */ /* 0x000fea0003800000 */
[----:B--2---:R-:W-:Y:S01]  /*0950*/  UMOV UR9, 0x1e0 ;  /* 0x000001e000097882 */ /* 0x004fe20000000000 */
[----:B---3--:R-:W-:Y:S01]  /*0960*/  UMOV UR8, 0x400 ;  /* 0x0000040000087882 */ /* 0x008fe20000000000 */
[----:B------:R-:W-:Y:S01]  /*0970*/  USEL UR9, UR9, 0x1a0, UP5 ;  /* 0x000001a009097887 */ /* 0x000fe2000a800000 */
        /* <DEDUP_REMOVED lines=10> */
[----:B--2---:R4:W2:Y:S08]  /*0a20*/  SYNCS.EXCH.64 URZ, [UR8+0xa0], UR12 ;  /* 0x0000a00c08ff75b2 */ /* 0x0048b00008000100 */
[----:B------:R4:W3:Y:S01]  /*0a30*/  SYNCS.EXCH.64 URZ, [UR8+0xb0], UR14 ;  /* 0x0000b00e08ff75b2 */ /* 0x0008e20008000100 */
[----:B------:R4:W1:Y:S01]  /*0a40*/  SYNCS.EXCH.64 URZ, [UR8+0xa8], UR12 ;  /* 0x0000a80c08ff75b2 */ /* 0x0008620008000100 */
[----:B------:R4:W1:Y:S02]  /*0a50*/  SYNCS.EXCH.64 URZ, [UR8+0xb8], UR14 ;  /* 0x0000b80e08ff75b2 */ /* 0x0008640008000100 */
[----:B----4-:R-:W-:Y:S01]  /*0a60*/  NOP ;  /* 0x0000000000007918 */ /* 0x010fe20000000000 */
.L_x_12:
[----:B------:R-:W4:Y:S01]  /*0a70*/  SHFL.IDX PT, R0, R200, RZ, 0x1f ;  /* 0x00001fffc8007589 */ /* 0x000f2200000e0000 */
[----:B------:R-:W-:Y:S01]  /*0a80*/  NOP ;  /* 0x0000000000007918 */ /* 0x000fe20000000000 */
[----:B----4-:R-:W-:-:S13]  /*0a90*/  ISETP.NE.AND P1, PT, R0, 0x5, PT ;  /* 0x000000050000780c */ /* 0x010fda0003f25270 */
[----:B------:R-:W-:Y:S05]  /*0aa0*/  @P1 BRA `(.L_x_13) ;  /* 0x0000000000441947 */ /* 0x000fea0003800000 */
[----:B--2---:R-:W-:Y:S01]  /*0ab0*/  UMOV UR9, 0x400 ;  /* 0x0000040000097882 */ /* 0x004fe20000000000 */
        /* <DEDUP_REMOVED lines=16> */
.L_x_13:
[----:B------:R-:W4:Y:S01]  /*0bc0*/  SHFL.IDX PT, R0, R200, RZ, 0x1f ;  /* 0x00001fffc8007589 */ /* 0x000f2200000e0000 */
[----:B------:R-:W-:Y:S01]  /*0bd0*/  ISETP.NE.OR P0, PT, RZ, UR10, !P0 ;  /* 0x0000000aff007c0c */ /* 0x000fe2000c705670 */
        /* <DEDUP_REMOVED lines=12> */
[----:B------:R4:W3:Y:S01]  /*0ca0*/  SYNCS.EXCH.64 URZ, [UR8+0xf0], UR12 ;  /* 0x0000f00c08ff75b2 */ /* 0x0008e20008000100 */
[----:B------:R4:W1:Y:S01]  /*0cb0*/  SYNCS.EXCH.64 URZ, [UR8+0xe8], UR12 ;  /* 0x0000e80c08ff75b2 */ /* 0x0008620008000100 */
[----:B------:R4:W1:Y:S02]  /*0cc0*/  SYNCS.EXCH.64 URZ, [UR8+0xf8], UR12 ;  /* 0x0000f80c08ff75b2 */ /* 0x0008640008000100 */
[----:B----4-:R-:W-:Y:S01]  /*0cd0*/  NOP ;  /* 0x0000000000007918 */ /* 0x010fe20000000000 */
.L_x_14:
[----:B------:R-:W-:Y:S01]  /*0ce0*/  VOTEU.ALL UP1, P0 ;  /* 0x0000000000ff7886 */ /* 0x000fe20000020000 */
[----:B---3--:R-:W3:Y:S01]  /*0cf0*/  LDCU UR8, c[0x0][0x36c] ;  /* 0x00006d80ff0877ac */ /* 0x008ee20008000800 */
[----:B------:R-:W-:Y:S01]  /*0d00*/  NOP ;  /* 0x0000000000007918 */ /* 0x000fe20000000000 */
[----:B-1----:R-:W-:Y:S01]  /*0d10*/  LOP3.LUT R2, R209, 0x1f, RZ, 0xc0, !PT ;  /* 0x0000001fd1027812 */ /* 0x002fe200078ec0ff */
[----:B--2---:R-:W-:Y:S01]  /*0d20*/  UMOV UR12, 0x20 ;  /* 0x00000020000c7882 */ /* 0x004fe20000000000 */
[----:B------:R-:W-:Y:S01]  /*0d30*/  @!UP1 UMOV UR6, 0x400 ;  /* 0x0000040000069882 */ /* 0x000fe20000000000 */
[----:B------:R-:W-:-:S04]  /*0d40*/  @!UP1 UIADD3 UR12, UPT, UPT, -UR12, 0x100000, URZ ;  /* 0x001000000c0c9890 */ /* 0x000fc8000fffe1ff */
[----:B------:R-:W-:Y:S02]  /*0d50*/  @!UP1 USHF.L.U32 UR13, UR12, 0xb, URZ ;  /* 0x0000000b0c0d9899 */ /* 0x000fe400080006ff */
[----:B------:R-:W-:Y:S02]  /*0d60*/  @!UP1 USHF.L.U32 UR12, UR12, 0x1, URZ ;  /* 0x000000010c0c9899 */ /* 0x000fe400080006ff */
[----:B------:R-:W-:Y:S01]  /*0d70*/  @!UP1 ULEA UR6, UR45, UR6, 0x18 ;  /* 0x000000062d069291 */ /* 0x000fe2000f8ec0ff */
[----:B------:R-:W-:Y:S01]  /*0d80*/  VOTEU.ALL UP1, P0 ;  /* 0x0000000000ff7886 */ /* 0x000fe20000020000 */
[----:B------:R-:W-:Y:S01]  /*0d90*/  UISETP.NE.AND UP4, UPT, UR10, URZ, UPT ;  /* 0x000000ff0a00728c */ /* 0x000fe2000bf85270 */
[----:B------:R-:W1:Y:S09]  /*0da0*/  FENCE.VIEW.ASYNC.S ;  /* 0x00000000000073c6 */ /* 0x000e720000000000 */
[----:B-1----:R1:W2:Y:S01]  /*0db0*/  @!UP1 SYNCS.EXCH.64 URZ, [UR6+0x100], UR12 ;  /* 0x0001000c06ff95b2 */ /* 0x0022a20008000100 */
[----:B---3--:R-:W-:-:S09]  /*0dc0*/  UISETP.EQ.U32.AND UP1, UPT, UR8, 0x1, UPT ;  /* 0x000000010800788c */ /* 0x008fd2000bf22070 */
[----:B------:R-:W-:Y:S05]  /*0dd0*/  BRA.U !UP1, `(.L_x_15) ;  /* 0x0000000109087547 */ /* 0x000fea000b800000 */
[----:B--2---:R-:W-:Y:S01]  /*0de0*/  UCGABAR_ARV ;  /* 0x00000000000079c7 */ /* 0x004fe20008000000 */
[----:B------:R-:W-:Y:S05]  /*0df0*/  BRA `(.L_x_16) ;  /* 0x0000000000047947 */ /* 0x000fea0003800000 */
.L_x_15:
[----:B--2---:R-:W-:Y:S01]  /*0e00*/  NOP ;  /* 0x0000000000007918 */ /* 0x004fe20000000000 */
.L_x_16:
[----:B------:R-:W2:Y:S01]  /*0e10*/  S2R R3, SR_CTAID.X ;  /* 0x0000000000037919 */ /* 0x000ea20000002500 */
[----:B------:R-:W-:-:S05]  /*0e20*/  CS2R.32 R192, SR_CgaSize ;  /* 0x0000000000c07805 */ /* 0x000fca0000008a00 */
[----:B------:R-:W-:-:S05]  /*0e30*/  IMAD R192, R192, -0xa0, RZ ;  /* 0xffffff60c0c07824 */ /* 0x000fca00078e02ff */
[----:B------:R-:W-:-:S14]  /*0e40*/  R2UR UR8, R192 ;  /* 0x00000000c00872ca */ /* 0x000fdc00000e0000 */
[----:B------:R-:W3:Y:S01]  /*0e50*/  LDCU UR8, c[0x0][UR8+0x2b0] ;  /* 0x00005600080877ac */ /* 0x000ee20008000800 */
[----:B------:R-:W-:-:S05]  /*0e60*/  CS2R.32 R0, SR_CgaSize ;  /* 0x0000000000007805 */ /* 0x000fca0000008a00 */
[----:B------:R-:W-:-:S06]  /*0e70*/  IMAD R0, R0, -0xa0, RZ ;  /* 0xffffff6000007824 */ /* 0x000fcc00078e02ff */
[----:B------:R-:W4:Y:S01]  /*0e80*/  LDC R0, c[0x0][R0+0x2a0] ;  /* 0x0000a80000007b82 */ /* 0x000f220000000800 */
[----:B------:R-:W-:Y:S01]  /*0e90*/  PRMT R10, RZ, 0x7610, R10 ;  /* 0x00007610ff0a7816 */ /* 0x000fe2000000000a */
[----:B------:R-:W3:Y:S01]  /*0ea0*/  S2R R20, SR_CTAID.Y ;  /* 0x0000000000147919 */ /* 0x000ee20000002600 */
[----:B------:R-:W-:-:S05]  /*0eb0*/  CS2R.32 R192, SR_CgaSize ;  /* 0x0000000000c07805 */ /* 0x000fca0000008a00 */
[----:B------:R-:W-:-:S05]  /*0ec0*/  IMAD R192, R192, -0xa0, RZ ;  /* 0xffffff60c0c07824 */ /* 0x000fca00078e02ff */
[----:B-1----:R-:W-:-:S14]  /*0ed0*/  R2UR UR6, R192 ;  /* 0x00000000c00672ca */ /* 0x002fdc00000e0000 */
[----:B------:R-:W1:Y:S01]  /*0ee0*/  LDCU UR6, c[0x0][UR6+0x2b4] ;  /* 0x00005680060677ac */ /* 0x000e620008000800 */
[----:B------:R-:W-:Y:S01]  /*0ef0*/  UISETP.NE.AND UP2, UPT, UR10, 0x2, UPT ;  /* 0x000000020a00788c */ /* 0x000fe2000bf45270 */
[----:B------:R-:W3:Y:S01]  /*0f00*/  LDC R11, c[0x0][0xb24] ;  /* 0x0002c900ff0b7b82 */ /* 0x000ee20000000800 */
[----:B------:R-:W-:-:S05]  /*0f10*/  CS2R.32 R180, SR_CgaSize ;  /* 0x0000000000b47805 */ /* 0x000fca0000008a00 */
[----:B------:R-:W-:-:S06]  /*0f20*/  IMAD R180, R180, -0xa0, RZ ;  /* 0xffffff60b4b47824 */ /* 0x000fcc00078e02ff */
[----:B------:R-:W4:Y:S08]  /*0f30*/  LDC R180, c[0x0][R180+0x2a4] ;  /* 0x0000a900b4b47b82 */ /* 0x000f300000000800 */
[----:B------:R-:W4:Y:S01]  /*0f40*/  LDC R136, c[0x0][0xb24] ;  /* 0x0002c900ff887b82 */ /* 0x000f220000000800 */
[----:B--2---:R-:W-:Y:S01]  /*0f50*/  I2FP.F32.U32 R6, R3 ;  /* 0x0000000300067245 */ /* 0x004fe20000201000 */
[----:B------:R-:W-:-:S06]  /*0f60*/  IMAD.MOV.U32 R21, RZ, RZ, R3 ;  /* 0x000000ffff157224 */ /* 0x000fcc00078e0003 */
[----:B------:R-:W2:Y:S01]  /*0f70*/  S2UR UR44, SR_CTAID.Z ;  /* 0x00000000002c79c3 */ /* 0x000ea20000002700 */
[----:B---3--:R-:W-:Y:S02]  /*0f80*/  ISETP.GE.AND P0, PT, R11, 0x1, PT ;  /* 0x000000010b00780c */ /* 0x008fe40003f06270 */
[----:B------:R-:W-:Y:S01]  /*0f90*/  I2FP.F32.U32 R4, R20 ;  /* 0x0000001400047245 */ /* 0x000fe20000201000 */
[----:B------:R-:W-:-:S04]  /*0fa0*/  FMUL R6, R6, UR8 ;  /* 0x0000000806067c20 */ /* 0x000fc80008400000 */
[----:B-1----:R-:W-:Y:S01]  /*0fb0*/  FMUL R4, R4, UR6 ;  /* 0x0000000604047c20 */ /* 0x002fe20008400000 */
[----:B------:R-:W1:Y:S01]  /*0fc0*/  F2I.U32.TRUNC.NTZ R192, R6 ;  /* 0x0000000600c07305 */ /* 0x000e62000020f000 */
[----:B------:R-:W3:Y:S07]  /*0fd0*/  LDCU UR6, c[0x0][0xb30] ;  /* 0x00016600ff0677ac */ /* 0x000eee0008000800 */
[----:B------:R-:W2:Y:S01]  /*0fe0*/  F2I.U32.TRUNC.NTZ R5, R4 ;  /* 0x0000000400057305 */ /* 0x000ea2000020f000 */
[----:B-1----:R-:W-:-:S04]  /*0ff0*/  IMAD.MOV R192, RZ, RZ, -R192 ;  /* 0x000000ffffc07224 */ /* 0x002fc800078e0ac0 */
[----:B----4-:R-:W-:Y:S01]  /*1000*/  IMAD R192, R0, R192, R3 ;  /* 0x000000c000c07224 */ /* 0x010fe200078e0203 */
[----:B------:R-:W-:Y:S01]  /*1010*/  PRMT R0, RZ, 0x7610, R0 ;  /* 0x00007610ff007816 */ /* 0x000fe20000000000 */
[----:B---3--:R-:W-:Y:S01]  /*1020*/  UISETP.NE.AND UP3, UPT, UR6, 0x1, UPT ;  /* 0x000000010600788c */ /* 0x008fe2000bf65270 */
[----:B--2---:R-:W-:-:S05]  /*1030*/  IADD3 R5, PT, PT, -R5, RZ, RZ ;  /* 0x000000ff05057210 */ /* 0x004fca0007ffe1ff */
[----:B------:R-:W-:Y:S01]  /*1040*/  IMAD R180, R180, R5, R20 ;  /* 0x00000005b4b47224 */ /* 0x000fe200078e0214 */
[----:B------:R-:W-:Y:S06]  /*1050*/  BRA.U UP4, `(.L_x_17) ;  /* 0x0000000104247547 */ /* 0x000fec000b800000 */
[----:B------:R-:W-:Y:S01]  /*1060*/  ISETP.NE.AND P1, PT, R180, RZ, PT ;  /* 0x000000ffb400720c */ /* 0x000fe20003f25270 */
[----:B------:R-:W-:Y:S01]  /*1070*/  IMAD.MOV.U32 R0, RZ, RZ, 0x3 ;  /* 0x00000003ff007424 */ /* 0x000fe200078e00ff */
[C---:B------:R-:W-:Y:S02]  /*1080*/  LOP3.LUT R5, R192.reuse, 0xfffffffe, RZ, 0xc0, !PT ;  /* 0xfffffffec0057812 */ /* 0x040fe400078ec0ff */
[----:B------:R-:W-:Y:S02]  /*1090*/  ISETP.LT.U32.OR P1, PT, R192, 0x2, !P1 ;  /* 0x00000002c000780c */ /* 0x000fe40004f21470 */
[----:B------:R-:W-:Y:S02]  /*10a0*/  SHF.L.U32 R0, R0, R5, RZ ;  /* 0x0000000500007219 */ /* 0x000fe400000006ff */
[----:B------:R-:W-:Y:S02]  /*10b0*/  SEL R7, RZ, 0x1, !P1 ;  /* 0x00000001ff077807 */ /* 0x000fe40004800000 */
[----:B------:R-:W-:-:S05]  /*10c0*/  SEL R4, RZ, 0x2, !P1 ;  /* 0x00000002ff047807 */ /* 0x000fca0004800000 */
[----:B------:R-:W-:-:S05]  /*10d0*/  IMAD.IADD R4, R7, 0x1, R4 ;  /* 0x0000000107047824 */ /* 0x000fca00078e0204 */
[----:B------:R-:W-:Y:S02]  /*10e0*/  PRMT R10, R4, 0x7610, R10 ;  /* 0x00007610040a7816 */ /* 0x000fe4000000000a */
.L_x_17:
[----:B------:R-:W-:Y:S05]  /*10f0*/  @!P0 BRA `(.L_x_18) ;  /* 0x0000000000b88947 */ /* 0x000fea0003800000 */
[----:B------:R-:W1:Y:S01]  /*1100*/  LDC.64 R6, c[0x0][0xb18] ;  /* 0x0002c600ff067b82 */ /* 0x000e620000000a00 */
[----:B------:R-:W-:-:S07]  /*1110*/  ISETP.NE.AND P0, PT, R11, 0x1, PT ;  /* 0x000000010b00780c */ /* 0x000fce0003f05270 */
[----:B------:R-:W2:Y:S08]  /*1120*/  LDC R14, c[0x0][0xb0c] ;  /* 0x0002c300ff0e7b82 */ /* 0x000eb00000000800 */
[----:B------:R-:W3:Y:S08]  /*1130*/  LDC R13, c[0x0][0x370] ;  /* 0x0000dc00ff0d7b82 */ /* 0x000ef00000000800 */
[----:B------:R-:W4:Y:S01]  /*1140*/  LDC R16, c[0x0][0x374] ;  /* 0x0000dd00ff107b82 */ /* 0x000f220000000800 */
[----:B-1----:R-:W-:-:S07]  /*1150*/  ISETP.NE.AND P1, PT, R6, 0x1, PT ;  /* 0x000000010600780c */ /* 0x002fce0003f25270 */
[----:B------:R-:W3:Y:S01]  /*1160*/  LDC.64 R8, c[0x0][0xb10] ;  /* 0x0002c400ff087b82 */ /* 0x000ee20000000a00 */
[----:B--2---:R-:W-:-:S07]  /*1170*/  ISETP.NE.AND P2, PT, R14, 0x1, PT ;  /* 0x000000010e00780c */ /* 0x004fce0003f45270 */
[----:B------:R-:W1:Y:S08]  /*1180*/  LDC R12, c[0x0][0xb20] ;  /* 0x0002c800ff0c7b82 */ /* 0x000e700000000800 */
[----:B------:R-:W2:Y:S01]  /*1190*/  LDC.64 R4, c[0x0][0xb28] ;  /* 0x0002ca00ff047b82 */ /* 0x000ea20000000a00 */
[----:B----4-:R-:W-:-:S04]  /*11a0*/  IMAD.HI.U32 R15, R16, R7, RZ ;  /* 0x00000007100f7227 */ /* 0x010fc800078e00ff */
[----:B------:R-:W-:-:S04]  /*11b0*/  IMAD.HI.U32 R7, R20, R7, RZ ;  /* 0x0000000714077227 */ /* 0x000fc800078e00ff */
[----:B---3--:R-:W-:-:S04]  /*11c0*/  IMAD.HI.U32 R18, R13, R8, RZ ;  /* 0x000000080d127227 */ /* 0x008fc800078e00ff */
[C---:B------:R-:W-:Y:S01]  /*11d0*/  IMAD.HI.U32 R22, R3.reuse, R8, RZ ;  /* 0x0000000803167227 */ /* 0x040fe200078e00ff */
[-C--:B------:R-:W-:Y:S02]  /*11e0*/  @P2 SHF.R.U32.HI R13, RZ, R9.reuse, R18 ;  /* 0x00000009ff0d2219 */ /* 0x080fe40000011612 */
[-C--:B-1----:R-:W-:Y:S02]  /*11f0*/  @P1 SHF.R.U32.HI R16, RZ, R12.reuse, R15 ;  /* 0x0000000cff101219 */ /* 0x082fe4000001160f */
[----:B------:R-:W-:Y:S02]  /*1200*/  SHF.R.U32.HI R7, RZ, R12, R7 ;  /* 0x0000000cff077219 */ /* 0x000fe40000011607 */
[----:B------:R-:W-:Y:S02]  /*1210*/  SHF.R.U32.HI R22, RZ, R9, R22 ;  /* 0x00000009ff167219 */ /* 0x000fe40000011616 */
[----:B------:R-:W-:Y:S01]  /*1220*/  SEL R7, R20, R7, !P1 ;  /* 0x0000000714077207 */ /* 0x000fe20004800000 */
[----:B--2---:R-:W-:Y:S01]  /*1230*/  IMAD.HI.U32 R18, R16, R4, RZ ;  /* 0x0000000410127227 */ /* 0x004fe200078e00ff */
[----:B------:R-:W-:-:S02]  /*1240*/  SEL R21, R3, R22, !P2 ;  /* 0x0000001603157207 */ /* 0x000fc40005000000 */
[----:B------:R-:W-:Y:S01]  /*1250*/  IADD3 R9, PT, PT, -R7, RZ, RZ ;  /* 0x000000ff07097210 */ /* 0x000fe20007ffe1ff */
[----:B------:R-:W-:Y:S01]  /*1260*/  IMAD.HI.U32 R8, R13, R4, RZ ;  /* 0x000000040d087227 */ /* 0x000fe200078e00ff */
[----:B------:R-:W-:-:S03]  /*1270*/  @P0 SHF.R.U32.HI R16, RZ, R5, R18 ;  /* 0x00000005ff100219 */ /* 0x000fc60000011612 */
[----:B------:R-:W-:Y:S01]  /*1280*/  IMAD R9, R6, R9, R20 ;  /* 0x0000000906097224 */ /* 0x000fe200078e0214 */
[----:B------:R-:W-:Y:S01]  /*1290*/  @P0 SHF.R.U32.HI R13, RZ, R5, R8 ;  /* 0x00000005ff0d0219 */ /* 0x000fe20000011608 */
[----:B------:R-:W-:-:S04]  /*12a0*/  IMAD R16, R16, R11, RZ ;  /* 0x0000000b10107224 */ /* 0x000fc800078e02ff */
[----:B------:R-:W-:Y:S01]  /*12b0*/  IMAD R8, R13, R11, RZ ;  /* 0x0000000b0d087224 */ /* 0x000fe200078e02ff */
[----:B------:R-:W-:-:S04]  /*12c0*/  ISETP.GE.AND P1, PT, R7, R16, PT ;  /* 0x000000100700720c */ /* 0x000fc80003f26270 */
[----:B------:R-:W-:Y:S01]  /*12d0*/  ISETP.GE.OR P1, PT, R21, R8, P1 ;  /* 0x000000081500720c */ /* 0x000fe20000f26670 */
[----:B------:R-:W-:-:S05]  /*12e0*/  IMAD.HI.U32 R8, R7, R4, RZ ;  /* 0x0000000407087227 */ /* 0x000fca00078e00ff */
[----:B------:R-:W-:-:S04]  /*12f0*/  SHF.R.U32.HI R8, RZ, R5, R8 ;  /* 0x00000005ff087219 */ /* 0x000fc80000011608 */
[----:B------:R-:W-:-:S03]  /*1300*/  SEL R8, R7, R8, !P0 ;  /* 0x0000000807087207 */ /* 0x000fc60004000000 */
[----:B------:R-:W-:Y:S01]  /*1310*/  @!P1 IMAD.HI.U32 R12, R21, R4, RZ ;  /* 0x00000004150c9227 */ /* 0x000fe200078e00ff */
[----:B------:R-:W-:-:S04]  /*1320*/  IADD3 R4, PT, PT, -R8, RZ, RZ ;  /* 0x000000ff08047210 */ /* 0x000fc80007ffe1ff */
[----:B------:R-:W-:Y:S01]  /*1330*/  @!P1 SHF.R.U32.HI R12, RZ, R5, R12 ;  /* 0x00000005ff0c9219 */ /* 0x000fe2000001160c */
[----:B------:R-:W-:-:S03]  /*1340*/  IMAD R4, R11, R4, R7 ;  /* 0x000000040b047224 */ /* 0x000fc600078e0207 */
[----:B------:R-:W-:-:S05]  /*1350*/  @!P1 SEL R5, R21, R12, !P0 ;  /* 0x0000000c15059207 */ /* 0x000fca0004000000 */
[--C-:B------:R-:W-:Y:S02]  /*1360*/  @!P1 IMAD.IADD R8, R8, 0x1, -R5.reuse ;  /* 0x0000000108089824 */ /* 0x100fe400078e0a05 */
[----:B------:R-:W-:Y:S01]  /*1370*/  @!P1 IMAD R5, R4, R13, R5 ;  /* 0x0000000d04059224 */ /* 0x000fe200078e0205 */
[----:B------:R-:W-:Y:S01]  /*1380*/  IADD3 R4, PT, PT, -R21, RZ, RZ ;  /* 0x000000ff15047210 */ /* 0x000fe20007ffe1ff */
[----:B------:R-:W-:Y:S02]  /*1390*/  @!P1 IMAD R7, R8, R11, R21 ;  /* 0x0000000b08079224 */ /* 0x000fe400078e0215 */
[----:B------:R-:W-:Y:S02]  /*13a0*/  @!P1 IMAD.MOV.U32 R21, RZ, RZ, R5 ;  /* 0x000000ffff159224 */ /* 0x000fe400078e0005 */
[----:B------:R-:W-:Y:S02]  /*13b0*/  IMAD R4, R14, R4, R3 ;  /* 0x000000040e047224 */ /* 0x000fe400078e0203 */
[----:B------:R-:W-:-:S02]  /*13c0*/  IMAD R20, R7, R6, R9 ;  /* 0x0000000607147224 */ /* 0x000fc400078e0209 */
[----:B------:R-:W-:Y:S02]  /*13d0*/  IMAD R21, R21, R14, R4 ;  /* 0x0000000e15157224 */ /* 0x000fe400078e0204 */
.L_x_18:
[----:B------:R-:W-:Y:S05]  /*13e0*/  BRA.U UP3, `(.L_x_19) ;  /* 0x0000000103407547 */ /* 0x000fea000b800000 */
[----:B------:R-:W1:Y:S08]  /*13f0*/  LDC.64 R6, c[0x0][0xb10] ;  /* 0x0002c400ff067b82 */ /* 0x000e700000000a00 */
[----:B------:R-:W2:Y:S08]  /*1400*/  LDC.64 R4, c[0x0][0xb18] ;  /* 0x0002c600ff047b82 */ /* 0x000eb00000000a00 */
[----:B------:R-:W3:Y:S08]  /*1410*/  LDC R8, c[0x0][0xb20] ;  /* 0x0002c800ff087b82 */ /* 0x000ef00000000800 */
[----:B------:R-:W4:Y:S01]  /*1420*/  LDC R12, c[0x0][0xb0c] ;  /* 0x0002c300ff0c7b82 */ /* 0x000f220000000800 */
[----:B-1----:R-:W-:-:S05]  /*1430*/  IMAD.HI.U32 R6, R21, R6, RZ ;  /* 0x0000000615067227 */ /* 0x002fca00078e00ff */
[----:B------:R-:W-:Y:S01]  /*1440*/  SHF.R.U32.HI R6, RZ, R7, R6 ;  /* 0x00000007ff067219 */ /* 0x000fe20000011606 */
[----:B--2---:R-:W-:Y:S01]  /*1450*/  IMAD.HI.U32 R5, R20, R5, RZ ;  /* 0x0000000514057227 */ /* 0x004fe200078e00ff */
[----:B------:R-:W-:-:S04]  /*1460*/  ISETP.NE.AND P0, PT, R4, 0x1, PT ;  /* 0x000000010400780c */ /* 0x000fc80003f05270 */
[----:B---3--:R-:W-:-:S04]  /*1470*/  SHF.R.U32.HI R5, RZ, R8, R5 ;  /* 0x00000008ff057219 */ /* 0x008fc80000011605 */
[----:B------:R-:W-:Y:S02]  /*1480*/  SEL R5, R20, R5, !P0 ;  /* 0x0000000514057207 */ /* 0x000fe40004000000 */
[----:B----4-:R-:W-:-:S04]  /*1490*/  ISETP.NE.AND P1, PT, R12, 0x1, PT ;  /* 0x000000010c00780c */ /* 0x010fc80003f25270 */
[----:B------:R-:W-:-:S05]  /*14a0*/  SEL R8, R21, R6, !P1 ;  /* 0x0000000615087207 */ /* 0x000fca0004800000 */
[----:B------:R-:W-:Y:S02]  /*14b0*/  IMAD.IADD R6, R5, 0x1, -R8 ;  /* 0x0000000105067824 */ /* 0x000fe400078e0a08 */
[----:B------:R-:W-:Y:S02]  /*14c0*/  IMAD.IADD R5, R8, 0x1, -R5 ;  /* 0x0000000108057824 */ /* 0x000fe400078e0a05 */
[----:B------:R-:W-:Y:S02]  /*14d0*/  IMAD R21, R6, R12, R21 ;  /* 0x0000000c06157224 */ /* 0x000fe400078e0215 */
[----:B------:R-:W-:Y:S02]  /*14e0*/  IMAD R20, R5, R4, R20 ;  /* 0x0000000405147224 */ /* 0x000fe400078e0214 */
.L_x_19:
[----:B------:R-:W-:Y:S05]  /*14f0*/  BRA.U !UP1, `(.L_x_20) ;  /* 0x00000001090c7547 */ /* 0x000fea000b800000 */
[----:B------:R-:W-:Y:S01]  /*1500*/  UCGABAR_WAIT ;  /* 0x0000000000007dc7 */ /* 0x000fe20008000000 */
[----:B------:R-:W-:Y:S01]  /*1510*/  CCTL.IVALL ;  /* 0x00000000ff00798f */ /* 0x000fe20002000000 */
[----:B------:R-:W-:Y:S05]  /*1520*/  BRA `(.L_x_21) ;  /* 0x0000000000047947 */ /* 0x000fea0003800000 */
.L_x_20:
[----:B------:R-:W-:Y:S06]  /*1530*/  BAR.SYNC.DEFER_BLOCKING 0x0 ;  /* 0x0000000000007b1d */ /* 0x000fec0000010000 */
.L_x_21:
[----:B------:R-:W-:Y:S05]  /*1540*/  BRA.U UP2, `(.L_x_22) ;  /* 0x0000001102cc7547 */ /* 0x000fea000b800000 */
[----:B------:R-:W1:Y:S01]  /*1550*/  LDCU UR15, c[0x0][0x38c] ;  /* 0x00007180ff0f77ac */ /* 0x000e620008000800 */
[----:B------:R-:W2:Y:S01]  /*1560*/  LDC R9, c[0x0][0x370] ;  /* 0x0000dc00ff097b82 */ /* 0x000ea20000000800 */
[----:B------:R-:W-:Y:S01]  /*1570*/  IMAD.SHL.U32 R16, R3, 0x80, RZ ;  /* 0x0000008003107824 */ /* 0x000fe200078e00ff */
[----:B------:R-:W-:Y:S01]  /*1580*/  PLOP3.LUT P1, PT, PT, PT, UP5, 0x80, 0x8 ;  /* 0x000000000008781c */ /* 0x000fe20003f2f058 */
[----:B------:R-:W-:Y:S01]  /*1590*/  HFMA2 R12, -RZ, RZ, 0, 0 ;  /* 0x00000000ff0c7431 */ /* 0x000fe200000001ff */
[----:B------:R-:W-:Y:S01]  /*15a0*/  UISETP.NE.AND UP1, UPT, UR10, URZ, UPT ;  /* 0x000000ff0a00728c */ /* 0x000fe2000bf25270 */
[----:B------:R-:W-:Y:S01]  /*15b0*/  ISETP.NE.AND P4, PT, R2, RZ, P5 ;  /* 0x000000ff0200720c */ /* 0x000fe20002f85270 */
[----:B------:R-:W-:Y:S01]  /*15c0*/  IMAD.MOV.U32 R15, RZ, RZ, 0x1 ;  /* 0x00000001ff0f7424 */ /* 0x000fe200078e00ff */
[----:B------:R-:W-:Y:S01]  /*15d0*/  PLOP3.LUT P1, PT, P1, PT, PT, 0x8, 0x80 ;  /* 0x000000000080781c */ /* 0x000fe20000f2e170 */
[----:B------:R-:W3:Y:S01]  /*15e0*/  LDC R0, c[0x0][0x374] ;  /* 0x0000dd00ff007b82 */ /* 0x000ee20000000800 */
[----:B------:R-:W-:Y:S01]  /*15f0*/  IMAD.MOV.U32 R14, RZ, RZ, RZ ;  /* 0x000000ffff0e7224 */ /* 0x000fe200078e00ff */
[----:B------:R-:W-:Y:S01]  /*1600*/  MOV R8, 0x1 ;  /* 0x0000000100087802 */ /* 0x000fe20000000f00 */
[----:B------:R-:W-:Y:S01]  /*1610*/  IMAD.MOV.U32 R10, RZ, RZ, RZ ;  /* 0x000000ffff0a7224 */ /* 0x000fe200078e00ff */
[----:B------:R-:W-:Y:S01]  /*1620*/  LOP3.LUT R16, R16, 0x80, RZ, 0xc0, !PT ;  /* 0x0000008010107812 */ /* 0x000fe200078ec0ff */
[----:B------:R-:W4:Y:S01]  /*1630*/  LDCU.64 UR24, c[0x0][0x348] ;  /* 0x00006900ff1877ac */ /* 0x000f220008000a00 */
[----:B-1----:R-:W-:-:S02]  /*1640*/  UIADD3 UR4, UPT, UPT, UR15, 0x3f, URZ ;  /* 0x0000003f0f047890 */ /* 0x002fc4000fffe0ff */
[----:B------:R-:W-:Y:S02]  /*1650*/  USEL UR7, UR7, 0x2, UP1 ;  /* 0x0000000207077887 */ /* 0x000fe40008800000 */
[----:B------:R-:W-:Y:S01]  /*1660*/  USHF.R.S32.HI UR22, URZ, 0x1f, UR4 ;  /* 0x0000001fff167899 */ /* 0x000fe20008011404 */
[----:B------:R-:W-:-:S03]  /*1670*/  UMOV UR13, URZ ;  /* 0x000000ff000d7c82 */ /* 0x000fc60008000000 */
[----:B------:R-:W-:Y:S02]  /*1680*/  ULEA.HI UR22, UR22, UR4, URZ, 0x6 ;  /* 0x0000000416167291 */ /* 0x000fe4000f8f30ff */
[----:B------:R-:W-:Y:S02]  /*1690*/  UIADD3 UR4, UPT, UPT, UR15, -0x1, URZ ;  /* 0xffffffff0f047890 */ /* 0x000fe4000fffe0ff */
[----:B------:R-:W-:Y:S02]  /*16a0*/  USHF.R.S32.HI UR22, URZ, 0x6, UR22 ;  /* 0x00000006ff167899 */ /* 0x000fe40008011416 */
[----:B------:R-:W-:Y:S02]  /*16b0*/  UISETP.GE.U32.AND UP2, UPT, UR4, -0x7f, UPT ;  /* 0xffffff810400788c */ /* 0x000fe4000bf46070 */
[----:B------:R-:W-:Y:S02]  /*16c0*/  UISETP.LT.U32.AND UP0, UPT, UR22, 0x5, UPT ;  /* 0x000000051600788c */ /* 0x000fe4000bf01070 */
[----:B------:R-:W-:-:S02]  /*16d0*/  UIADD3 UR15, UPT, UPT, UR15, 0x7e, URZ ;  /* 0x0000007e0f0f7890 */ /* 0x000fc4000fffe0ff */
[----:B------:R-:W-:-:S04]  /*16e0*/  USEL UR21, UR22, 0x5, UP0 ;  /* 0x0000000516157887 */ /* 0x000fc80008000000 */
[----:B------:R-:W-:Y:S02]  /*16f0*/  UIADD3 UR6, UPT, UPT, UR21, -0x1, URZ ;  /* 0xffffffff15067890 */ /* 0x000fe4000fffe0ff */
[----:B------:R-:W-:Y:S02]  /*1700*/  @UP2 UIADD3 UR6, UPT, UPT, UR21, URZ, URZ ;  /* 0x000000ff15062290 */ /* 0x000fe4000fffe0ff */
[----:B------:R-:W-:Y:S02]  /*1710*/  UIADD3 UR14, UPT, UPT, UR22, -UR21, URZ ;  /* 0x80000015160e7290 */ /* 0x000fe4000fffe0ff */
[----:B------:R-:W-:Y:S02]  /*1720*/  UIADD3 UR5, UPT, UPT, UR6, 0x1, URZ ;  /* 0x0000000106057890 */ /* 0x000fe4000fffe0ff */
[----:B--2-4-:R-:W-:-:S12]  /*1730*/  UIADD3 UR6, UPT, UPT, -UR6, URZ, URZ ;  /* 0x000000ff06067290 */ /* 0x014fd8000fffe1ff */
.L_x_42:
[----:B------:R-:W-:Y:S01]  /*1740*/  UISETP.NE.AND UP0, UPT, UR45, URZ, UPT ;  /* 0x000000ff2d00728c */ /* 0x000fe2000bf05270 */
[----:B------:R-:W1:Y:S08]  /*1750*/  S2UR UR45, SR_CgaCtaId ;  /* 0x00000000002d79c3 */ /* 0x000e700000008800 */
[----:B------:R-:W-:Y:S05]  /*1760*/  BRA.U UP0, `(.L_x_23) ;  /* 0x0000000100347547 */ /* 0x000fea000b800000 */
[----:B------:R-:W2:Y:S01]  /*1770*/  S2R R2, SR_CgaCtaId ;  /* 0x0000000000027919 */ /* 0x000ea20000008800 */
[----:B------:R-:W-:-:S04]  /*1780*/  MOV R3, 0x400 ;  /* 0x0000040000037802 */ /* 0x000fc80000000f00 */
[----:B--2---:R-:W-:Y:S02]  /*1790*/  LEA R3, R2, R3, 0x18 ;  /* 0x0000000302037211 */ /* 0x004fe400078ec0ff */
[----:B------:R-:W-:-:S03]  /*17a0*/  SHF.L.U32 R2, R8, 0x1f, RZ ;  /* 0x0000001f08027819 */ /* 0x000fc600000006ff */
[----:B------:R-:W-:-:S04]  /*17b0*/  IMAD R3, R10, 0x8, R3 ;  /* 0x000000080a037824 */ /* 0x000fc800078e0203 */
[----:B------:R-:W2:Y:S02]  /*17c0*/  SYNCS.PHASECHK.TRANS64.TRYWAIT P0, [R3+URZ+0xf0], R2 ;  /* 0x0000f002030075a7 */ /* 0x000ea400080011ff */
[----:B--2---:R-:W-:Y:S05]  /*17d0*/  @!P0 BRA `(.L_x_24) ;  /* 0x0000009c00a48947 */ /* 0x004fea0003800000 */
.L_x_149:
[----:B------:R-:W-:Y:S01]  /*17e0*/  VIADD R10, R10, 0x1 ;  /* 0x000000010a0a7836 */ /* 0x000fe20000000000 */
[----:B------:R2:W-:Y:S04]  /*17f0*/  SYNCS.ARRIVE.TRANS64.A1T0 RZ, [R3+URZ+0xe0], RZ ;  /* 0x0000e0ff03ff79a7 */ /* 0x0005e800081000ff */
[----:B------:R-:W-:-:S04]  /*1800*/  ISETP.NE.AND P0, PT, R10, 0x2, PT ;  /* 0x000000020a00780c */ /* 0x000fc80003f05270 */
[----:B------:R-:W-:Y:S02]  /*1810*/  SEL R10, R10, RZ, P0 ;  /* 0x000000ff0a0a7207 */ /* 0x000fe40000000000 */
[----:B--2---:R-:W-:-:S04]  /*1820*/  SEL R3, RZ, 0x1, P0 ;  /* 0x00000001ff037807 */ /* 0x004fc80000000000 */
[----:B------:R-:W-:-:S07]  /*1830*/  LOP3.LUT R8, R8, R3, RZ, 0x3c, !PT ;  /* 0x0000000308087212 */ /* 0x000fce00078e3cff */
.L_x_23:
[----:B------:R-:W-:Y:S01]  /*1840*/  UMOV UR4, 0x400 ;  /* 0x0000040000047882 */ /* 0x000fe20000000000 */
[----:B------:R-:W-:Y:S01]  /*1850*/  LEA.HI R3, R21, R21, RZ, 0x1 ;  /* 0x0000001515037211 */ /* 0x000fe200078f08ff */
[----:B-1----:R-:W-:Y:S01]  /*1860*/  ULEA UR4, UR45, UR4, 0x18 ;  /* 0x000000042d047291 */ /* 0x002fe2000f8ec0ff */
[----:B------:R-:W-:Y:S01]  /*1870*/  SHF.L.U32 R2, R15, 0x1f, RZ ;  /* 0x0000001f0f027819 */ /* 0x000fe200000006ff */
[----:B------:R-:W-:Y:S01]  /*1880*/  UISETP.GE.U32.AND UP0, UPT, UR15, 0x7f, UPT ;  /* 0x0000007f0f00788c */ /* 0x000fe2000bf06070 */
[C---:B------:R-:W-:Y:S01]  /*1890*/  R2UR UR9, R16.reuse ;  /* 0x00000000100972ca */ /* 0x040fe200000e0000 */
[----:B------:R-:W-:Y:S01]  /*18a0*/  ULEA UR8, UR13, UR4, 0x3 ;  /* 0x000000040d087291 */ /* 0x000fe2000f8e18ff */
[----:B------:R-:W-:Y:S01]  /*18b0*/  IMAD.SHL.U32 R3, R3, 0x80, RZ ;  /* 0x0000008003037824 */ /* 0x000fe200078e00ff */
[----:B------:R-:W-:Y:S01]  /*18c0*/  R2UR UR11, R16 ;  /* 0x00000000100b72ca */ /* 0x000fe200000e0000 */
[----:B------:R-:W-:-:S03]  /*18d0*/  UMOV UR23, URZ ;  /* 0x000000ff00177c82 */ /* 0x000fc60008000000 */
[----:B------:R-:W-:-:S03]  /*18e0*/  R2UR UR43, R3 ;  /* 0x00000000032b72ca */ /* 0x000fc600000e0000 */
[----:B------:R1:W2:Y:S01]  /*18f0*/  SYNCS.PHASECHK.TRANS64.TRYWAIT P0, [UR8+0x28], R2 ;  /* 0x00002802ff0075a7 */ /* 0x0002a20008001108 */
[----:B------:R-:W-:-:S09]  /*1900*/  R2UR UR8, R20 ;  /* 0x00000000140872ca */ /* 0x000fd200000e0000 */
[----:B------:R-:W-:-:S04]  /*1910*/  ULOP3.LUT UR43, UR9, 0xffffff00, UR43, 0xf8, !UPT ;  /* 0xffffff00092b7892 */ /* 0x000fc8000f8ef82b */
[----:B------:R-:W-:Y:S01]  /*1920*/  ULEA UR11, UR8, UR11, 0x8 ;  /* 0x0000000b080b7291 */ /* 0x000fe2000f8e40ff */
[----:B------:R-:W-:Y:S11]  /*1930*/  BRA.U !UP0, `(.L_x_25) ;  /* 0x0000000108bc7547 */ /* 0x000ff6000b800000 */
[----:B------:R-:W-:Y:S01]  /*1940*/  UMOV UR16, UR6 ;  /* 0x0000000600107c82 */ /* 0x000fe20008000000 */
[----:B------:R-:W-:Y:S01]  /*1950*/  UMOV UR17, UR13 ;  /* 0x0000000d00117c82 */ /* 0x000fe20008000000 */
[----:B------:R-:W-:-:S05]  /*1960*/  UMOV UR42, URZ ;  /* 0x000000ff002a7c82 */ /* 0x000fca0008000000 */
.L_x_31:
[----:B------:R-:W-:Y:S01]  /*1970*/  ULEA UR41, UR17, UR4, 0x3 ;  /* 0x0000000411297291 */ /* 0x000fe2000f8e18ff */
[----:B------:R-:W-:Y:S01]  /*1980*/  @P5 MOV R3, 0x10000 ;  /* 0x0001000000035802 */ /* 0x000fe20000000f00 */
[----:B-12-4-:R-:W-:Y:S10]  /*1990*/  @P0 BRA `(.L_x_26) ;  /* 0x00000000000c0947 */ /* 0x016ff40003800000 */
[----:B------:R-:W-:-:S04]  /*19a0*/  SHF.L.U32 R5, R15, 0x1f, RZ ;  /* 0x0000001f0f057819 */ /* 0x000fc800000006ff */
[----:B------:R-:W2:Y:S02]  /*19b0*/  SYNCS.PHASECHK.TRANS64.TRYWAIT P0, [UR41+0x28], R5 ;  /* 0x00002805ff0075a7 */ /* 0x000ea40008001129 */
[----:B--2---:R-:W-:Y:S05]  /*19c0*/  @!P0 BRA `(.L_x_27) ;  /* 0x0000009c003c8947 */ /* 0x004fea0003800000 */
.L_x_26:
[----:B------:R2:W-:Y:S01]  /*19d0*/  @P5 SYNCS.ARRIVE.TRANS64 RZ, [UR41], R3 ;  /* 0x00000003ffff59a7 */ /* 0x0005e20008000029 */
[----:B------:R-:W-:Y:S02]  /*19e0*/  ULOP3.LUT UR8, UR7, 0x2, URZ, 0xfc, !UPT ;  /* 0x0000000207087892 */ /* 0x000fe4000f8efcff */
[----:B------:R-:W-:Y:S02]  /*19f0*/  UIADD3 UR16, UPT, UPT, UR16, 0x1, URZ ;  /* 0x0000000110107890 */ /* 0x000fe4000fffe0ff */
[----:B------:R-:W-:Y:S02]  /*1a00*/  UISETP.NE.AND UP0, UPT, UR8, 0x2, UPT ;  /* 0x000000020800788c */ /* 0x000fe4000bf05270 */
[----:B------:R-:W-:-:S07]  /*1a10*/  UISETP.NE.AND UP2, UPT, UR16, 0x1, UPT ;  /* 0x000000011000788c */ /* 0x000fce000bf45270 */
[----:B------:R-:W-:Y:S05]  /*1a20*/  BRA.U UP0, `(.L_x_28) ;  /* 0x0000000100047547 */ /* 0x000fea000b800000 */
[----:B------:R-:W-:Y:S05]  /*1a30*/  BPT.TRAP 0x1 ;  /* 0x000000040000795c */ /* 0x000fea0000300000 */
.L_x_28:
[----:B------:R-:W-:Y:S04]  /*1a40*/  BSSY.RECONVERGENT B0, `(.L_x_29) ;  /* 0x0000003000007945 */ /* 0x000fe80003800200 */
[----:B------:R-:W-:Y:S05]  /*1a50*/  @!P4 BRA `(.L_x_30) ;  /* 0x000000000004c947 */ /* 0x000fea0003800000 */
[----:B------:R-:W-:Y:S05]  /*1a60*/  BPT.TRAP 0x1 ;  /* 0x000000040000795c */ /* 0x000fea0000300000 */
.L_x_30:
[----:B------:R-:W-:Y:S05]  /*1a70*/  BSYNC.RECONVERGENT B0 ;  /* 0x0000000000007941 */ /* 0x000fea0003800200 */
.L_x_29:
[----:B------:R-:W-:Y:S02]  /*1a80*/  UIADD3 UR13, UPT, UPT, UR17, 0x1, URZ ;  /* 0x00000001110d7890 */ /* 0x000fe4000fffe0ff */
[----:B------:R-:W-:Y:S02]  /*1a90*/  UIADD3 UR28, UP1, UPT, UR24, 0x80, URZ ;  /* 0x00000080181c7890 */ /* 0x000fe4000ff3e0ff */
[----:B------:R-:W-:Y:S02]  /*1aa0*/  UISETP.NE.AND UP0, UPT, UR13, 0x5, UPT ;  /* 0x000000050d00788c */ /* 0x000fe4000bf05270 */
[----:B------:R-:W-:Y:S02]  /*1ab0*/  ULOP3.LUT UR41, UR41, 0xfefffff8, URZ, 0xc0, !UPT ;  /* 0xfefffff829297892 */ /* 0x000fe4000f8ec0ff */
[----:B------:R-:W-:Y:S02]  /*1ac0*/  USEL UR9, URZ, 0x1, UP0 ;  /* 0x00000001ff097887 */ /* 0x000fe40008000000 */
[----:B------:R-:W-:-:S02]  /*1ad0*/  USEL UR13, UR13, URZ, UP0 ;  /* 0x000000ff0d0d7287 */ /* 0x000fc40008000000 */
[----:B------:R-:W-:Y:S02]  /*1ae0*/  UIADD3 UR26, UP0, UPT, UR24, 0x180, URZ ;  /* 0x00000180181a7890 */ /* 0x000fe4000ff1e0ff */
[----:B------:R-:W-:Y:S01]  /*1af0*/  ULEA UR8, UR13, UR4, 0x3 ;  /* 0x000000040d087291 */ /* 0x000fe2000f8e18ff */
[----:B------:R-:W-:Y:S01]  /*1b00*/  LOP3.LUT R15, R15, UR9, RZ, 0x3c, !PT ;  /* 0x000000090f0f7c12 */ /* 0x000fe2000f8e3cff */
[----:B------:R-:W-:Y:S02]  /*1b10*/  UIADD3.X UR29, UPT, UPT, URZ, UR25, URZ, UP1, !UPT ;  /* 0x00000019ff1d7290 */ /* 0x000fe40008ffe4ff */
[----:B------:R-:W-:Y:S01]  /*1b20*/  UIADD3.X UR27, UPT, UPT, URZ, UR25, URZ, UP0, !UPT ;  /* 0x00000019ff1b7290 */ /* 0x000fe200087fe4ff */
[----:B-1----:R-:W-:Y:S01]  /*1b30*/  SHF.L.U32 R2, R15, 0x1f, RZ ;  /* 0x0000001f0f027819 */ /* 0x002fe200000006ff */
[----:B------:R-:W-:Y:S01]  /*1b40*/  UMOV UR18, 0x0 ;  /* 0x0000000000127882 */ /* 0x000fe20000000000 */
[----:B------:R-:W-:Y:S01]  /*1b50*/  UMOV UR19, 0x10000000 ;  /* 0x1000000000137882 */ /* 0x000fe20000000000 */
[----:B------:R-:W-:Y:S01]  /*1b60*/  UMOV UR10, UR42 ;  /* 0x0000002a000a7c82 */ /* 0x000fe20008000000 */
[----:B------:R4:W1:Y:S01]  /*1b70*/  SYNCS.PHASECHK.TRANS64.TRYWAIT P0, [UR8+0x28], R2 ;  /* 0x00002802ff0075a7 */ /* 0x0008620008001108 */
[----:B------:R-:W-:Y:S01]  /*1b80*/  ULEA UR8, UR17, UR4, 0xe ;  /* 0x0000000411087291 */ /* 0x000fe2000f8e70ff */
[----:B------:R-:W-:Y:S01]  /*1b90*/  UMOV UR12, UR44 ;  /* 0x0000002c000c7c82 */ /* 0x000fe20008000000 */
[----:B------:R-:W-:-:S02]  /*1ba0*/  UMOV UR9, UR41 ;  /* 0x0000002900097c82 */ /* 0x000fc40008000000 */
[----:B------:R-:W-:Y:S02]  /*1bb0*/  UIADD3 UR40, UPT, UPT, UR8, 0x10800, URZ ;  /* 0x0001080008287890 */ /* 0x000fe4000fffe0ff */
[----:B------:R-:W-:Y:S01]  /*1bc0*/  UIADD3 UR8, UPT, UPT, UR8, 0x24800, URZ ;  /* 0x0002480008087890 */ /* 0x000fe2000fffe0ff */
[----:B------:R-:W-:Y:S01]  /*1bd0*/  UMOV UR23, UR5 ;  /* 0x0000000500177c82 */ /* 0x000fe20008000000 */
[----:B------:R-:W-:-:S05]  /*1be0*/  UMOV UR17, UR13 ;  /* 0x0000000d00117c82 */ /* 0x000fca0008000000 */
[----:B------:R2:W-:Y:S02]  /*1bf0*/  UTMALDG.3D.2CTA [UR40], [UR28], desc[UR18] ;  /* 0x000012281c0075b4 */ /* 0x0005e40008211000 */
[----:B------:R4:W-:Y:S01]  /*1c00*/  UTMALDG.3D.2CTA [UR8], [UR26], desc[UR18] ;  /* 0x000012081a0075b4 */ /* 0x0009e20008211000 */
[----:B--2---:R-:W-:Y:S01]  /*1c10*/  UIADD3 UR42, UPT, UPT, UR42, 0x40, URZ ;  /* 0x000000402a2a7890 */ /* 0x004fe2000fffe0ff */
[----:B------:R-:W-:Y:S11]  /*1c20*/  BRA.U UP2, `(.L_x_31) ;  /* 0xfffffffd02507547 */ /* 0x000ff6000b83ffff */
.L_x_25:
[----:B----4-:R-:W-:Y:S01]  /*1c30*/  ULEA UR8, UR13, UR4, 0x3 ;  /* 0x000000040d087291 */ /* 0x010fe2000f8e18ff */
[----:B-1----:R-:W-:Y:S01]  /*1c40*/  SHF.L.U32 R2, R15, 0x1f, RZ ;  /* 0x0000001f0f027819 */ /* 0x002fe200000006ff */
[----:B------:R-:W-:Y:S01]  /*1c50*/  @!P1 SYNCS.ARRIVE.TRANS64.A1T0 RZ, [UR4+0x98], RZ ;  /* 0x000098ffffff99a7 */ /* 0x000fe20008100004 */
[----:B------:R-:W-:-:S06]  /*1c60*/  UISETP.GT.AND UP0, UPT, UR22, UR21, UPT ;  /* 0x000000151600728c */ /* 0x000fcc000bf04270 */
[----:B--2---:R1:W2:Y:S03]  /*1c70*/  SYNCS.PHASECHK.TRANS64.TRYWAIT P0, [UR8+0x28], R2 ;  /* 0x00002802ff0075a7 */ /* 0x0042a60008001108 */
[----:B------:R-:W-:Y:S05]  /*1c80*/  BRA.U !UP0, `(.L_x_32) ;  /* 0x0000000108bc7547 */ /* 0x000fea000b800000 */
[----:B------:R-:W-:Y:S01]  /*1c90*/  UIADD3 UR26, UPT, UPT, UR14, UR23, URZ ;  /* 0x000000170e1a7290 */ /* 0x000fe2000fffe0ff */
[----:B------:R-:W-:-:S11]  /*1ca0*/  UMOV UR27, UR13 ;  /* 0x0000000d001b7c82 */ /* 0x000fd60008000000 */
.L_x_38:
[----:B------:R-:W-:Y:S01]  /*1cb0*/  ULEA UR17, UR27, UR4, 0x3 ;  /* 0x000000041b117291 */ /* 0x000fe2000f8e18ff */
[----:B--2---:R-:W-:Y:S01]  /*1cc0*/  @P5 MOV R3, 0x10000 ;  /* 0x0001000000035802 */ /* 0x004fe20000000f00 */
[----:B-12---:R-:W-:Y:S10]  /*1cd0*/  @P0 BRA `(.L_x_33) ;  /* 0x00000000000c0947 */ /* 0x006ff40003800000 */
[----:B------:R-:W-:-:S04]  /*1ce0*/  SHF.L.U32 R5, R15, 0x1f, RZ ;  /* 0x0000001f0f057819 */ /* 0x000fc800000006ff */
[----:B------:R-:W2:Y:S02]  /*1cf0*/  SYNCS.PHASECHK.TRANS64.TRYWAIT P0, [UR17+0x28], R5 ;  /* 0x00002805ff0075a7 */ /* 0x000ea40008001111 */
[----:B--2---:R-:W-:Y:S05]  /*1d00*/  @!P0 BRA `(.L_x_34) ;  /* 0x0000009800848947 */ /* 0x004fea0003800000 */
.L_x_33:
[----:B------:R2:W-:Y:S01]  /*1d10*/  @P5 SYNCS.ARRIVE.TRANS64 RZ, [UR17], R3 ;  /* 0x00000003ffff59a7 */ /* 0x0005e20008000011 */
[----:B------:R-:W-:-:S04]  /*1d20*/  ULOP3.LUT UR8, UR7, 0x2, URZ, 0xfc, !UPT ;  /* 0x0000000207087892 */ /* 0x000fc8000f8efcff */
[----:B------:R-:W-:-:S09]  /*1d30*/  UISETP.NE.AND UP0, UPT, UR8, 0x2, UPT ;  /* 0x000000020800788c */ /* 0x000fd2000bf05270 */
[----:B------:R-:W-:Y:S05]  /*1d40*/  BRA.U UP0, `(.L_x_35) ;  /* 0x0000000100047547 */ /* 0x000fea000b800000 */
[----:B------:R-:W-:Y:S05]  /*1d50*/  BPT.TRAP 0x1 ;  /* 0x000000040000795c */ /* 0x000fea0000300000 */
.L_x_35:
[----:B------:R-:W-:Y:S04]  /*1d60*/  BSSY.RECONVERGENT B0, `(.L_x_36) ;  /* 0x0000003000007945 */ /* 0x000fe80003800200 */
[----:B------:R-:W-:Y:S05]  /*1d70*/  @!P4 BRA `(.L_x_37) ;  /* 0x000000000004c947 */ /* 0x000fea0003800000 */
[----:B------:R-:W-:Y:S05]  /*1d80*/  BPT.TRAP 0x1 ;  /* 0x000000040000795c */ /* 0x000fea0000300000 */
.L_x_37:
[----:B------:R-:W-:Y:S05]  /*1d90*/  BSYNC.RECONVERGENT B0 ;  /* 0x0000000000007941 */ /* 0x000fea0003800200 */
.L_x_36:
[----:B------:R-:W-:Y:S02]  /*1da0*/  UIADD3 UR13, UPT, UPT, UR27, 0x1, URZ ;  /* 0x000000011b0d7890 */ /* 0x000fe4000fffe0ff */
[----:B------:R-:W-:Y:S02]  /*1db0*/  UIADD3 UR32, UP1, UPT, UR24, 0x80, URZ ;  /* 0x0000008018207890 */ /* 0x000fe4000ff3e0ff */
[----:B------:R-:W-:Y:S02]  /*1dc0*/  UISETP.NE.AND UP0, UPT, UR13, 0x5, UPT ;  /* 0x000000050d00788c */ /* 0x000fe4000bf05270 */
[----:B------:R-:W-:Y:S02]  /*1dd0*/  USHF.L.U32 UR18, UR23, 0x6, URZ ;  /* 0x0000000617127899 */ /* 0x000fe400080006ff */
[----:B------:R-:W-:Y:S02]  /*1de0*/  USEL UR9, URZ, 0x1, UP0 ;  /* 0x00000001ff097887 */ /* 0x000fe40008000000 */
[----:B------:R-:W-:-:S02]  /*1df0*/  USEL UR13, UR13, URZ, UP0 ;  /* 0x000000ff0d0d7287 */ /* 0x000fc40008000000 */
[----:B------:R-:W-:Y:S02]  /*1e00*/  UIADD3 UR30, UP0, UPT, UR24, 0x180, URZ ;  /* 0x00000180181e7890 */ /* 0x000fe4000ff1e0ff */
[----:B------:R-:W-:Y:S01]  /*1e10*/  ULEA UR8, UR13, UR4, 0x3 ;  /* 0x000000040d087291 */ /* 0x000fe2000f8e18ff */
[----:B------:R-:W-:Y:S01]  /*1e20*/  LOP3.LUT R15, R15, UR9, RZ, 0x3c, !PT ;  /* 0x000000090f0f7c12 */ /* 0x000fe2000f8e3cff */
[----:B------:R-:W-:Y:S02]  /*1e30*/  ULOP3.LUT UR17, UR17, 0xfefffff8, URZ, 0xc0, !UPT ;  /* 0xfefffff811117892 */ /* 0x000fe4000f8ec0ff */
[----:B------:R-:W-:Y:S01]  /*1e40*/  UIADD3.X UR33, UPT, UPT, URZ, UR25, URZ, UP1, !UPT ;  /* 0x00000019ff217290 */ /* 0x000fe20008ffe4ff */
[----:B-1----:R-:W-:Y:S01]  /*1e50*/  SHF.L.U32 R2, R15, 0x1f, RZ ;  /* 0x0000001f0f027819 */ /* 0x002fe200000006ff */
[----:B------:R-:W-:Y:S01]  /*1e60*/  UIADD3.X UR31, UPT, UPT, URZ, UR25, URZ, UP0, !UPT ;  /* 0x00000019ff1f7290 */ /* 0x000fe200087fe4ff */
[----:B------:R-:W-:Y:S02]  /*1e70*/  UMOV UR28, 0x0 ;  /* 0x00000000001c7882 */ /* 0x000fe40000000000 */
[----:B------:R4:W1:Y:S01]  /*1e80*/  SYNCS.PHASECHK.TRANS64.TRYWAIT P0, [UR8+0x28], R2 ;  /* 0x00002802ff0075a7 */ /* 0x0008620008001108 */
[----:B------:R-:W-:Y:S01]  /*1e90*/  ULEA UR8, UR27, UR4, 0xe ;  /* 0x000000041b087291 */ /* 0x000fe2000f8e70ff */
[----:B------:R-:W-:Y:S01]  /*1ea0*/  UMOV UR29, 0x10000000 ;  /* 0x10000000001d7882 */ /* 0x000fe20000000000 */
[----:B------:R-:W-:-:S02]  /*1eb0*/  UMOV UR19, UR43 ;  /* 0x0000002b00137c82 */ /* 0x000fc40008000000 */
[----:B------:R-:W-:Y:S02]  /*1ec0*/  UIADD3 UR16, UPT, UPT, UR8, 0x10800, URZ ;  /* 0x0001080008107890 */ /* 0x000fe4000fffe0ff */
[----:B------:R-:W-:Y:S01]  /*1ed0*/  UIADD3 UR8, UPT, UPT, UR8, 0x24800, URZ ;  /* 0x0002480008087890 */ /* 0x000fe2000fffe0ff */
[----:B------:R-:W-:Y:S01]  /*1ee0*/  UMOV UR20, UR44 ;  /* 0x0000002c00147c82 */ /* 0x000fe20008000000 */
[----:B------:R-:W-:Y:S01]  /*1ef0*/  UMOV UR12, UR44 ;  /* 0x0000002c000c7c82 */ /* 0x000fe20008000000 */
[----:B------:R-:W-:Y:S01]  /*1f00*/  UMOV UR9, UR17 ;  /* 0x0000001100097c82 */ /* 0x000fe20008000000 */
[----:B------:R-:W-:Y:S01]  /*1f10*/  UMOV UR10, UR18 ;  /* 0x00000012000a7c82 */ /* 0x000fe20008000000 */
[----:B------:R-:W-:Y:S02]  /*1f20*/  UIADD3 UR23, UPT, UPT, UR23, 0x1, URZ ;  /* 0x0000000117177890 */ /* 0x000fe4000fffe0ff */
[----:B------:R4:W-:Y:S01]  /*1f30*/  UTMALDG.3D.2CTA [UR16], [UR32], desc[UR28] ;  /* 0x00001c10200075b4 */ /* 0x0009e20008211000 */
[----:B------:R-:W-:Y:S01]  /*1f40*/  UMOV UR27, UR13 ;  /* 0x0000000d001b7c82 */ /* 0x000fe20008000000 */
[----:B------:R-:W-:Y:S01]  /*1f50*/  UISETP.NE.AND UP0, UPT, UR23, UR26, UPT ;  /* 0x0000001a1700728c */ /* 0x000fe2000bf05270 */
[----:B------:R4:W-:Y:S08]  /*1f60*/  UTMALDG.3D.2CTA [UR8], [UR30], desc[UR28] ;  /* 0x00001c081e0075b4 */ /* 0x0009f00008211000 */
[----:B----4-:R-:W-:Y:S05]  /*1f70*/  BRA.U UP0, `(.L_x_38) ;  /* 0xfffffffd004c7547 */ /* 0x010fea000b83ffff */
.L_x_32:
[----:B-1----:R-:W-:Y:S01]  /*1f80*/  LEA R2, R14, UR4, 0x3 ;  /* 0x000000040e027c11 */ /* 0x002fe2000f8e18ff */
[----:B------:R-:W-:Y:S01]  /*1f90*/  NOP ;  /* 0x0000000000007918 */ /* 0x000fe20000000000 */
[----:B--2---:R-:W-:Y:S02]  /*1fa0*/  SHF.L.U32 R3, R12, 0x1f, RZ ;  /* 0x0000001f0c037819 */ /* 0x004fe400000006ff */
[----:B------:R-:W-:Y:S02]  /*1fb0*/  LEA R4, R14, UR4, 0x4 ;  /* 0x000000040e047c11 */ /* 0x000fe4000f8e20ff */
[----:B------:R-:W1:Y:S02]  /*1fc0*/  SYNCS.PHASECHK.TRANS64.TRYWAIT P0, [R2+URZ+0xa0], R3 ;  /* 0x0000a003020075a7 */ /* 0x000e6400080011ff */
[----:B-1----:R-:W-:Y:S05]  /*1fd0*/  @!P0 BRA `(.L_x_39) ;  /* 0x0000009400e88947 */ /* 0x002fea0003800000 */
.L_x_152:
[----:B------:R-:W2:Y:S01]  /*1fe0*/  LDS.128 R4, [R4+0x110] ;  /* 0x0001100004047984 */ /* 0x000ea20000000c00 */
[----:B------:R-:W-:Y:S01]  /*1ff0*/  ISETP.GE.AND P0, PT, R136, 0x1, PT ;  /* 0x000000018800780c */ /* 0x000fe20003f06270 */
[----:B-1----:R-:W-:Y:S01]  /*2000*/  VIADD R2, R2, 0xb0 ;  /* 0x000000b002027836 */ /* 0x002fe20000000000 */
[----:B------:R-:W-:Y:S01]  /*2010*/  @!PT LDS RZ, [RZ] ;  /* 0x00000000fffff984 */ /* 0x000fe20000000800 */
[----:B------:R-:W-:Y:S01]  /*2020*/  @!PT LDS RZ, [RZ] ;  /* 0x00000000fffff984 */ /* 0x000fe20000000800 */
[----:B------:R-:W-:Y:S01]  /*2030*/  @!PT LDS RZ, [RZ] ;  /* 0x00000000fffff984 */ /* 0x000fe20000000800 */
[----:B------:R-:W-:Y:S01]  /*2040*/  @!PT LDS RZ, [RZ] ;  /* 0x00000000fffff984 */ /* 0x000fe20000000800 */
[----:B------:R1:W-:Y:S06]  /*2050*/  MEMBAR.ALL.CTA ;  /* 0x0000000000007992 */ /* 0x0003ec0000008000 */
[----:B-1----:R-:W1:Y:S01]  /*2060*/  FENCE.VIEW.ASYNC.S ;  /* 0x00000000000073c6 */ /* 0x002e620000000000 */
[----:B------:R-:W-:-:S04]  /*2070*/  PRMT R2, RZ, 0x654, R2 ;  /* 0x00000654ff027816 */ /* 0x000fc80000000002 */
[----:B-1----:R1:W-:Y:S01]  /*2080*/  SYNCS.ARRIVE.TRANS64.RED.A1T0 RZ, [R2+URZ], RZ ;  /* 0x000000ff02ff79a7 */ /* 0x0023e200081004ff */
[----:B--2---:R-:W-:-:S13]  /*2090*/  LOP3.LUT P2, RZ, R6, 0x1, RZ, 0xc0, !PT ;  /* 0x0000000106ff7812 */ /* 0x004fda000784c0ff */
[----:B------:R-:W-:Y:S01]  /*20a0*/  @P2 SHF.R.U32.HI R3, RZ, 0x10, R5 ;  /* 0x00000010ff032819 */ /* 0x000fe20000011605 */
[----:B------:R-:W-:Y:S01]  /*20b0*/  VOTEU.ANY UP0, P2 ;  /* 0x0000000000ff7886 */ /* 0x000fe20001000100 */
[----:B------:R-:W-:Y:S02]  /*20c0*/  @P2 MOV R13, R4 ;  /* 0x00000004000d2202 */ /* 0x000fe40000000f00 */
[----:B------:R-:W-:Y:S02]  /*20d0*/  @P2 R2UR.BROADCAST UR8, R3 ;  /* 0x00000000030822ca */ /* 0x000fe400008e0000 */
[----:B------:R-:W-:-:S11]  /*20e0*/  @P2 LOP3.LUT R11, R5, 0xffff, RZ, 0xc0, !PT ;  /* 0x0000ffff050b2812 */ /* 0x000fd600078ec0ff */
[----:B------:R-:W-:Y:S01]  /*20f0*/  @UP0 UMOV UR44, UR8 ;  /* 0x00000008002c0c82 */ /* 0x000fe20008000000 */
[----:B-1----:R-:W-:Y:S05]  /*2100*/  @!P0 BRA `(.L_x_40) ;  /* 0x0000000000b88947 */ /* 0x002fea0003800000 */
[----:B------:R-:W3:Y:S01]  /*2110*/  LDC.64 R4, c[0x0][0xb18] ;  /* 0x0002c600ff047b82 */ /* 0x000ee20000000a00 */
[----:B------:R-:W-:-:S07]  /*2120*/  ISETP.NE.AND P3, PT, R136, 0x1, PT ;  /* 0x000000018800780c */ /* 0x000fce0003f65270 */
[----:B------:R-:W1:Y:S08]  /*2130*/  LDC.64 R6, c[0x0][0xb10] ;  /* 0x0002c400ff067b82 */ /* 0x000e700000000a00 */
[----:B------:R-:W2:Y:S08]  /*2140*/  LDC R17, c[0x0][0xb20] ;  /* 0x0002c800ff117b82 */ /* 0x000eb00000000800 */
[----:B------:R-:W4:Y:S01]  /*2150*/  LDC R18, c[0x0][0xb0c] ;  /* 0x0002c300ff127b82 */ /* 0x000f220000000800 */
[----:B---3--:R-:W-:Y:S01]  /*2160*/  IMAD.HI.U32 R22, R0, R5, RZ ;  /* 0x0000000500167227 */ /* 0x008fe200078e00ff */
[----:B------:R-:W-:-:S06]  /*2170*/  ISETP.NE.AND P0, PT, R4, 0x1, PT ;  /* 0x000000010400780c */ /* 0x000fcc0003f05270 */
[----:B------:R-:W3:Y:S01]  /*2180*/  LDC.64 R2, c[0x0][0xb28] ;  /* 0x0002ca00ff027b82 */ /* 0x000ee20000000a00 */
[----:B-1----:R-:W-:-:S04]  /*2190*/  IMAD.HI.U32 R20, R9, R6, RZ ;  /* 0x0000000609147227 */ /* 0x002fc800078e00ff */
[----:B------:R-:W-:Y:S01]  /*21a0*/  IMAD.HI.U32 R24, R13, R6, RZ ;  /* 0x000000060d187227 */ /* 0x000fe200078e00ff */
[----:B------:R-:W-:Y:S02]  /*21b0*/  SHF.R.U32.HI R20, RZ, R7, R20 ;  /* 0x00000007ff147219 */ /* 0x000fe40000011614 */
[----:B--2---:R-:W-:Y:S01]  /*21c0*/  SHF.R.U32.HI R19, RZ, R17, R22 ;  /* 0x00000011ff137219 */ /* 0x004fe20000011616 */
[----:B------:R-:W-:Y:S01]  /*21d0*/  IMAD.HI.U32 R22, R11, R5, RZ ;  /* 0x000000050b167227 */ /* 0x000fe200078e00ff */
[----:B------:R-:W-:Y:S02]  /*21e0*/  SHF.R.U32.HI R24, RZ, R7, R24 ;  /* 0x00000007ff187219 */ /* 0x000fe40000011618 */
[----:B------:R-:W-:Y:S02]  /*21f0*/  SEL R19, R0, R19, !P0 ;  /* 0x0000001300137207 */ /* 0x000fe40004000000 */
[----:B------:R-:W-:Y:S02]  /*2200*/  SHF.R.U32.HI R22, RZ, R17, R22 ;  /* 0x00000011ff167219 */ /* 0x000fe40000011616 */
[----:B----4-:R-:W-:-:S02]  /*2210*/  ISETP.NE.AND P1, PT, R18, 0x1, PT ;  /* 0x000000011200780c */ /* 0x010fc40003f25270 */
[----:B------:R-:W-:Y:S02]  /*2220*/  SEL R5, R11, R22, !P0 ;  /* 0x000000160b057207 */ /* 0x000fe40004000000 */
[----:B------:R-:W-:Y:S02]  /*2230*/  SEL R21, R9, R20, !P1 ;  /* 0x0000001409157207 */ /* 0x000fe40004800000 */
[----:B------:R-:W-:Y:S01]  /*2240*/  SEL R7, R13, R24, !P1 ;  /* 0x000000180d077207 */ /* 0x000fe20004800000 */
[----:B---3--:R-:W-:Y:S01]  /*2250*/  IMAD.HI.U32 R20, R19, R2, RZ ;  /* 0x0000000213147227 */ /* 0x008fe200078e00ff */
[----:B------:R-:W-:-:S03]  /*2260*/  IADD3 R17, PT, PT, -R5, RZ, RZ ;  /* 0x000000ff05117210 */ /* 0x000fc60007ffe1ff */
        /* <DEDUP_REMOVED lines=11> */
[----:B------:R-:W-:-:S04]  /*2320*/  @!P0 IMAD.HI.U32 R20, R7, R2, RZ ;  /* 0x0000000207148227 */ /* 0x000fc800078e00ff */
[----:B------:R-:W-:Y:S01]  /*2330*/  IMAD.MOV R2, RZ, RZ, -R6 ;  /* 0x000000ffff027224 */ /* 0x000fe200078e0a06 */
[----:B------:R-:W-:-:S03]  /*2340*/  @!P0 SHF.R.U32.HI R20, RZ, R3, R20 ;  /* 0x00000003ff148219 */ /* 0x000fc60000011614 */
[----:B------:R-:W-:Y:S01]  /*2350*/  IMAD R2, R136, R2, R5 ;  /* 0x0000000288027224 */ /* 0x000fe200078e0205 */
        /* <DEDUP_REMOVED lines=9> */
.L_x_40:
[----:B------:R-:W1:Y:S02]  /*23f0*/  LDCU UR8, c[0x0][0xb30] ;  /* 0x00016600ff0877ac */ /* 0x000e640008000800 */
[----:B-1----:R-:W-:-:S09]  /*2400*/  UISETP.NE.AND UP0, UPT, UR8, 0x1, UPT ;  /* 0x000000010800788c */ /* 0x002fd2000bf05270 */
[----:B------:R-:W-:Y:S05]  /*2410*/  BRA.U UP0, `(.L_x_41) ;  /* 0x0000000100407547 */ /* 0x000fea000b800000 */
[----:B------:R-:W1:Y:S08]  /*2420*/  LDC.64 R4, c[0x0][0xb10] ;  /* 0x0002c400ff047b82 */ /* 0x000e700000000a00 */
[----:B------:R-:W2:Y:S08]  /*2430*/  LDC.64 R2, c[0x0][0xb18] ;  /* 0x0002c600ff027b82 */ /* 0x000eb00000000a00 */
[----:B------:R-:W4:Y:S08]  /*2440*/  LDC R6, c[0x0][0xb20] ;  /* 0x0002c800ff067b82 */ /* 0x000f300000000800 */
[----:B------:R-:W3:Y:S01]  /*2450*/  LDC R18, c[0x0][0xb0c] ;  /* 0x0002c300ff127b82 */ /* 0x000ee20000000800 */
[----:B-1----:R-:W-:-:S05]  /*2460*/  IMAD.HI.U32 R4, R13, R4, RZ ;  /* 0x000000040d047227 */ /* 0x002fca00078e00ff */
[----:B------:R-:W-:Y:S01]  /*2470*/  SHF.R.U32.HI R4, RZ, R5, R4 ;  /* 0x00000005ff047219 */ /* 0x000fe20000011604 */
[----:B--2---:R-:W-:Y:S01]  /*2480*/  IMAD.HI.U32 R3, R11, R3, RZ ;  /* 0x000000030b037227 */ /* 0x004fe200078e00ff */
[----:B------:R-:W-:-:S04]  /*2490*/  ISETP.NE.AND P0, PT, R2, 0x1, PT ;  /* 0x000000010200780c */ /* 0x000fc80003f05270 */
[----:B----4-:R-:W-:-:S04]  /*24a0*/  SHF.R.U32.HI R6, RZ, R6, R3 ;  /* 0x00000006ff067219 */ /* 0x010fc80000011603 */
[----:B------:R-:W-:Y:S02]  /*24b0*/  SEL R3, R11, R6, !P0 ;  /* 0x000000060b037207 */ /* 0x000fe40004000000 */
[----:B---3--:R-:W-:-:S04]  /*24c0*/  ISETP.NE.AND P1, PT, R18, 0x1, PT ;  /* 0x000000011200780c */ /* 0x008fc80003f25270 */
[----:B------:R-:W-:-:S05]  /*24d0*/  SEL R4, R13, R4, !P1 ;  /* 0x000000040d047207 */ /* 0x000fca0004800000 */
[----:B------:R-:W-:Y:S02]  /*24e0*/  IMAD.IADD R5, R3, 0x1, -R4 ;  /* 0x0000000103057824 */ /* 0x000fe400078e0a04 */
[----:B------:R-:W-:Y:S02]  /*24f0*/  IMAD.IADD R3, R4, 0x1, -R3 ;  /* 0x0000000104037824 */ /* 0x000fe400078e0a03 */
[----:B------:R-:W-:Y:S02]  /*2500*/  IMAD R13, R5, R18, R13 ;  /* 0x00000012050d7224 */ /* 0x000fe400078e020d */
[----:B------:R-:W-:-:S07]  /*2510*/  IMAD R11, R3, R2, R11 ;  /* 0x00000002030b7224 */ /* 0x000fce00078e020b */
.L_x_41:
[----:B------:R-:W-:Y:S01]  /*2520*/  VIADD R14, R14, 0x1 ;  /* 0x000000010e0e7836 */ /* 0x000fe20000000000 */
[----:B------:R-:W-:Y:S01]  /*2530*/  PLOP3.LUT P1, PT, PT, PT, PT, 0x80, 0x8 ;  /* 0x000000000008781c */ /* 0x000fe20003f2f070 */
[----:B------:R-:W-:Y:S02]  /*2540*/  IMAD.IADD R21, R13, 0x1, R192 ;  /* 0x000000010d157824 */ /* 0x000fe400078e02c0 */
[----:B------:R-:W-:Y:S01]  /*2550*/  IMAD.IADD R20, R11, 0x1, R180 ;  /* 0x000000010b147824 */ /* 0x000fe200078e02b4 */
[----:B------:R-:W-:-:S04]  /*2560*/  ISETP.NE.AND P0, PT, R14, 0x2, PT ;  /* 0x000000020e00780c */ /* 0x000fc80003f05270 */
[----:B------:R-:W-:Y:S02]  /*2570*/  SEL R3, RZ, 0x1, P0 ;  /* 0x00000001ff037807 */ /* 0x000fe40000000000 */
[----:B------:R-:W-:Y:S02]  /*2580*/  SEL R14, R14, RZ, P0 ;  /* 0x000000ff0e0e7207 */ /* 0x000fe40000000000 */
[----:B------:R-:W-:Y:S01]  /*2590*/  LOP3.LUT R12, R12, R3, RZ, 0x3c, !PT ;  /* 0x000000030c0c7212 */ /* 0x000fe200078e3cff */
[----:B------:R-:W-:Y:S06]  /*25a0*/  @P2 BRA `(.L_x_42) ;  /* 0xfffffff000642947 */ /* 0x000fec000383ffff */
[----:B------:R-:W-:Y:S01]  /*25b0*/  UIADD3 UR4, UPT, UPT, UR4, 0x28, URZ ;  /* 0x0000002804047890 */ /* 0x000fe2000fffe0ff */
[----:B------:R-:W-:-:S03]  /*25c0*/  SHF.L.U32 R3, R15, 0x1f, RZ ;  /* 0x0000001f0f037819 */ /* 0x000fc600000006ff */
[----:B------:R-:W-:-:S09]  /*25d0*/  ULEA UR5, UR13, UR4, 0x3 ;  /* 0x000000040d057291 */ /* 0x000fd2000f8e18ff */
[----:B------:R-:W1:Y:S02]  /*25e0*/  SYNCS.PHASECHK.TRANS64.TRYWAIT P0, [UR5], R3 ;  /* 0x00000003ff0075a7 */ /* 0x000e640008001105 */
[----:B-1----:R-:W-:Y:S05]  /*25f0*/  @!P0 BRA `(.L_x_43) ;  /* 0x0000009000748947 */ /* 0x002fea0003800000 */
.L_x_154:
[----:B------:R-:W-:-:S04]  /*2600*/  UIADD3 UR6, UPT, UPT, UR13, 0x1, URZ ;  /* 0x000000010d067890 */ /* 0x000fc8000fffe0ff */
[----:B------:R-:W-:-:S04]  /*2610*/  UISETP.NE.AND UP0, UPT, UR6, 0x5, UPT ;  /* 0x000000050600788c */ /* 0x000fc8000bf05270 */
[----:B------:R-:W-:Y:S02]  /*2620*/  USEL UR7, URZ, 0x1, UP0 ;  /* 0x00000001ff077887 */ /* 0x000fe40008000000 */
[----:B------:R-:W-:-:S04]  /*2630*/  USEL UR6, UR6, URZ, UP0 ;  /* 0x000000ff06067287 */ /* 0x000fc80008000000 */
[----:B------:R-:W-:Y:S01]  /*2640*/  ULEA UR5, UR6, UR4, 0x3 ;  /* 0x0000000406057291 */ /* 0x000fe2000f8e18ff */
[----:B------:R-:W-:-:S04]  /*2650*/  LOP3.LUT R2, R15, UR7, RZ, 0x3c, !PT ;  /* 0x000000070f027c12 */ /* 0x000fc8000f8e3cff */
[----:B-1----:R-:W-:-:S04]  /*2660*/  SHF.L.U32 R3, R2, 0x1f, RZ ;  /* 0x0000001f02037819 */ /* 0x002fc800000006ff */
[----:B------:R-:W1:Y:S02]  /*2670*/  SYNCS.PHASECHK.TRANS64.TRYWAIT P0, [UR5], R3 ;  /* 0x00000003ff0075a7 */ /* 0x000e640008001105 */
[----:B-1----:R-:W-:Y:S05]  /*2680*/  @!P0 BRA `(.L_x_44) ;  /* 0x0000009000688947 */ /* 0x002fea0003800000 */
.L_x_156:
        /* <DEDUP_REMOVED lines=9> */
.L_x_158:
        /* <DEDUP_REMOVED lines=9> */
.L_x_160:
[----:B------:R-:W-:-:S04]  /*27b0*/  UIADD3 UR6, UPT, UPT, UR6, 0x1, URZ ;  /* 0x0000000106067890 */ /* 0x000fc8000fffe0ff */
[----:B------:R-:W-:-:S04]  /*27c0*/  UISETP.NE.AND UP0, UPT, UR6, 0x5, UPT ;  /* 0x000000050600788c */ /* 0x000fc8000bf05270 */
[----:B------:R-:W-:Y:S02]  /*27d0*/  USEL UR5, URZ, 0x1, UP0 ;  /* 0x00000001ff057887 */ /* 0x000fe40008000000 */
[----:B------:R-:W-:-:S04]  /*27e0*/  USEL UR6, UR6, URZ, UP0 ;  /* 0x000000ff06067287 */ /* 0x000fc80008000000 */
[----:B------:R-:W-:Y:S01]  /*27f0*/  ULEA UR6, UR6, UR4, 0x3 ;  /* 0x0000000406067291 */ /* 0x000fe2000f8e18ff */
[----:B-1----:R-:W-:-:S04]  /*2800*/  LOP3.LUT R3, R2, UR5, RZ, 0x3c, !PT ;  /* 0x0000000502037c12 */ /* 0x002fc8000f8e3cff */
[----:B------:R-:W-:Y:S01]  /*2810*/  SHF.L.U32 R3, R3, 0x1f, RZ ;  /* 0x0000001f03037819 */ /* 0x000fe200000006ff */
[----:B---3--:R-:W-:-:S07]  /*2820*/  IMAD.U32 R0, RZ, RZ, UR6 ;  /* 0x00000006ff007e24 */ /* 0x008fce000f8e00ff */
.L_x_47:
[----:B-1----:R1:W2:Y:S02]  /*2830*/  SYNCS.PHASECHK.TRANS64.TRYWAIT P0, [R0+URZ], R3 ;  /* 0x00000003000075a7 */ /* 0x0022a400080011ff */
[----:B--2---:R-:W-:Y:S05]  /*2840*/  @!P0 NANOSLEEP.SYNCS 0x989680 ;  /* 0x009896800000895d */ /* 0x004fea0003900000 */
[----:B------:R-:W2:Y:S02]  /*2850*/  @!P0 SYNCS.PHASECHK.TRANS64 P0, [R0+URZ], R3 ;  /* 0x00000003000085a7 */ /* 0x000ea400080010ff */
[----:B--2---:R-:W-:Y:S05]  /*2860*/  @P0 EXIT ;  /* 0x000000000000094d */ /* 0x004fea0003800000 */
[----:B------:R-:W-:Y:S05]  /*2870*/  BRA `(.L_x_47) ;  /* 0xfffffffc00ec7947 */ /* 0x000fea000383ffff */
.L_x_22:
[----:B------:R-:W-:-:S04]  /*2880*/  UISETP.NE.AND UP1, UPT, UR45, URZ, UPT ;  /* 0x000000ff2d00728c */ /* 0x000fc8000bf25270 */
[----:B------:R-:W-:-:S09]  /*2890*/  UISETP.NE.OR UP1, UPT, UR10, 0x1, UP1 ;  /* 0x000000010a00788c */ /* 0x000fd20008f25670 */
[----:B------:R-:W-:Y:S05]  /*28a0*/  BRA.U UP1, `(.L_x_48) ;  /* 0x0000000501487547 */ /* 0x000fea000b800000 */
[----:B------:R-:W-:Y:S01]  /*28b0*/  ISETP.GE.U32.AND P2, PT, R2, 0x2, PT ;  /* 0x000000020200780c */ /* 0x000fe20003f46070 */
[----:B------:R-:W-:Y:S01]  /*28c0*/  IMAD.MOV.U32 R12, RZ, RZ, 0x1 ;  /* 0x00000001ff0c7424 */ /* 0x000fe200078e00ff */
[----:B------:R-:W-:Y:S02]  /*28d0*/  CS2R R10, SRZ ;  /* 0x00000000000a7805 */ /* 0x000fe4000001ff00 */
[----:B------:R-:W-:Y:S01]  /*28e0*/  CS2R R8, SRZ ;  /* 0x0000000000087805 */ /* 0x000fe2000001ff00 */
[----:B------:R-:W-:Y:S01]  /*28f0*/  UMOV UR4, 0x400 ;  /* 0x0000040000047882 */ /* 0x000fe20000000000 */
[----:B------:R-:W-:Y:S01]  /*2900*/  UMOV UR6, URZ ;  /* 0x000000ff00067c82 */ /* 0x000fe20008000000 */
[----:B------:R-:W-:-:S12]  /*2910*/  ULEA UR45, UR45, UR4, 0x18 ;  /* 0x000000042d2d7291 */ /* 0x000fd8000f8ec0ff */
.L_x_52:
[----:B------:R-:W-:Y:S02]  /*2920*/  LEA R0, R8, UR45, 0x3 ;  /* 0x0000002d08007c11 */ /* 0x000fe4000f8e18ff */
[----:B------:R-:W-:-:S03]  /*2930*/  SHF.L.U32 R5, R9, 0x1f, RZ ;  /* 0x0000001f09057819 */ /* 0x000fc600000006ff */
[----:B------:R-:W-:Y:S01]  /*2940*/  VIADD R4, R0, 0xf0 ;  /* 0x000000f000047836 */ /* 0x000fe20000000000 */
[----:B------:R-:W1:Y:S02]  /*2950*/  SYNCS.PHASECHK.TRANS64.TRYWAIT P0, [R0+URZ+0xe0], R5 ;  /* 0x0000e005000075a7 */ /* 0x000e6400080011ff */
[----:B-1----:R-:W-:Y:S05]  /*2960*/  @!P0 BRA `(.L_x_49) ;  /* 0x0000008c00f88947 */ /* 0x002fea0003800000 */
.L_x_161:
[----:B------:R-:W-:Y:S01]  /*2970*/  ULEA UR5, UR6, UR45, 0x3 ;  /* 0x0000002d06057291 */ /* 0x000fe2000f8e18ff */
[----:B------:R-:W-:Y:S02]  /*2980*/  PRMT R4, RZ, 0x654, R4 ;  /* 0x00000654ff047816 */ /* 0x000fe40000000004 */
[----:B-1----:R-:W-:Y:S01]  /*2990*/  SHF.L.U32 R5, R12, 0x1f, RZ ;  /* 0x0000001f0c057819 */ /* 0x002fe200000006ff */
[----:B------:R-:W-:Y:S01]  /*29a0*/  UIADD3 UR4, UPT, UPT, UR5, 0xa0, URZ ;  /* 0x000000a005047890 */ /* 0x000fe2000fffe0ff */
[----:B------:R1:W-:Y:S05]  /*29b0*/  SYNCS.ARRIVE.TRANS64.RED.A1T0 RZ, [R4+URZ], RZ ;  /* 0x000000ff04ff79a7 */ /* 0x0003ea00081004ff */
[----:B------:R-:W-:Y:S01]  /*29c0*/  IMAD.U32 R7, RZ, RZ, UR4 ;  /* 0x00000004ff077e24 */ /* 0x000fe2000f8e00ff */
[----:B------:R-:W2:Y:S04]  /*29d0*/  SYNCS.PHASECHK.TRANS64.TRYWAIT P0, [UR5+0xb0], R5 ;  /* 0x0000b005ff0075a7 */ /* 0x000ea80008001105 */
[----:B------:R-:W-:Y:S01]  /*29e0*/  PRMT R6, R2, 0x654, R7 ;  /* 0x0000065402067816 */ /* 0x000fe20000000007 */
[----:B-1----:R-:W-:Y:S01]  /*29f0*/  @!P2 IMAD.MOV.U32 R4, RZ, RZ, 0x10 ;  /* 0x00000010ff04a424 */ /* 0x002fe200078e00ff */
[----:B--2---:R-:W-:Y:S06]  /*2a00*/  @!P0 BRA `(.L_x_50) ;  /* 0x0000008c00e48947 */ /* 0x004fec0003800000 */
.L_x_163:
[----:B------:R-:W-:Y:S01]  /*2a10*/  ULEA UR4, UR6, UR45, 0x4 ;  /* 0x0000002d06047291 */ /* 0x000fe2000f8e20ff */
[----:B------:R-:W-:Y:S01]  /*2a20*/  SEL R3, R6, R3, !P2 ;  /* 0x0000000306037207 */ /* 0x000fe20005000000 */
[----:B------:R-:W-:Y:S01]  /*2a30*/  UIADD3 UR5, UPT, UPT, UR5, 0xa0, URZ ;  /* 0x000000a005057890 */ /* 0x000fe2000fffe0ff */
[----:B-1----:R-:W-:Y:S01]  /*2a40*/  LEA R0, R11, UR45, 0x3 ;  /* 0x0000002d0b007c11 */ /* 0x002fe2000f8e18ff */
[----:B------:R-:W-:Y:S01]  /*2a50*/  UIADD3 UR4, UPT, UPT, UR4, 0x110, URZ ;  /* 0x0000011004047890 */ /* 0x000fe2000fffe0ff */
[----:B------:R-:W-:Y:S01]  /*2a60*/  SHF.L.U32 R5, R10, 0x1f, RZ ;  /* 0x0000001f0a057819 */ /* 0x000fe200000006ff */
[----:B------:R1:W-:Y:S01]  /*2a70*/  @!P2 SYNCS.ARRIVE.TRANS64.RED RZ, [R3+URZ], R4 ;  /* 0x0000000403ffa9a7 */ /* 0x0003e200080004ff */
[----:B------:R-:W-:Y:S01]  /*2a80*/  UIADD3 UR6, UPT, UPT, UR6, 0x1, URZ ;  /* 0x0000000106067890 */ /* 0x000fe2000fffe0ff */
[----:B------:R-:W-:-:S03]  /*2a90*/  VIADD R8, R8, 0x1 ;  /* 0x0000000108087836 */ /* 0x000fc60000000000 */
[----:B------:R-:W-:Y:S02]  /*2aa0*/  UISETP.NE.AND UP0, UPT, UR6, 0x2, UPT ;  /* 0x000000020600788c */ /* 0x000fe4000bf05270 */
[----:B------:R-:W-:Y:S06]  /*2ab0*/  UGETNEXTWORKID.BROADCAST [UR4], [UR5] ;  /* 0x00000000040073ca */ /* 0x000fec0008000100 */
[----:B------:R-:W-:Y:S01]  /*2ac0*/  USEL UR4, URZ, 0x1, UP0 ;  /* 0x00000001ff047887 */ /* 0x000fe20008000000 */
[----:B------:R-:W-:Y:S01]  /*2ad0*/  ISETP.NE.AND P0, PT, R8, 0x2, PT ;  /* 0x000000020800780c */ /* 0x000fe20003f05270 */
[----:B------:R-:W-:Y:S01]  /*2ae0*/  USEL UR6, UR6, URZ, UP0 ;  /* 0x000000ff06067287 */ /* 0x000fe20008000000 */
[----:B------:R-:W2:Y:S03]  /*2af0*/  SYNCS.PHASECHK.TRANS64.TRYWAIT P1, [R0+URZ+0xa0], R5 ;  /* 0x0000a005000075a7 */ /* 0x000ea600080211ff */
[----:B------:R-:W-:Y:S01]  /*2b00*/  LOP3.LUT R12, R12, UR4, RZ, 0x3c, !PT ;  /* 0x000000040c0c7c12 */ /* 0x000fe2000f8e3cff */
[----:B-12---:R-:W-:Y:S07]  /*2b10*/  @!P1 BRA `(.L_x_51) ;  /* 0x0000008c00b89947 */ /* 0x006fee0003800000 */
.L_x_164:
[C---:B------:R-:W-:Y:S01]  /*2b20*/  LEA R4, R11.reuse, UR45, 0x4 ;  /* 0x0000002d0b047c11 */ /* 0x040fe2000f8e20ff */
[----:B-1----:R-:W-:Y:S01]  /*2b30*/  VIADD R0, R0, 0xb0 ;  /* 0x000000b000007836 */ /* 0x002fe20000000000 */
[----:B------:R-:W-:Y:S01]  /*2b40*/  SEL R8, R8, RZ, P0 ;  /* 0x000000ff08087207 */ /* 0x000fe20000000000 */
[----:B------:R-:W-:-:S03]  /*2b50*/  VIADD R11, R11, 0x1 ;  /* 0x000000010b0b7836 */ /* 0x000fc60000000000 */
[----:B------:R-:W1:Y:S01]  /*2b60*/  LDS.128 R4, [R4+0x110] ;  /* 0x0001100004047984 */ /* 0x000e620000000c00 */
[----:B------:R-:W-:Y:S02]  /*2b70*/  PRMT R0, RZ, 0x654, R0 ;  /* 0x00000654ff007816 */ /* 0x000fe40000000000 */
[C---:B------:R-:W-:Y:S01]  /*2b80*/  ISETP.NE.AND P1, PT, R11.reuse, 0x2, PT ;  /* 0x000000020b00780c */ /* 0x040fe20003f25270 */
[----:B------:R-:W-:Y:S01]  /*2b90*/  @!PT LDS RZ, [RZ] ;  /* 0x00000000fffff984 */ /* 0x000fe20000000800 */
[----:B------:R-:W-:Y:S01]  /*2ba0*/  @!PT LDS RZ, [RZ] ;  /* 0x00000000fffff984 */ /* 0x000fe20000000800 */
[----:B------:R-:W-:Y:S01]  /*2bb0*/  @!PT LDS RZ, [RZ] ;  /* 0x00000000fffff984 */ /* 0x000fe20000000800 */
[----:B------:R-:W-:Y:S01]  /*2bc0*/  @!PT LDS RZ, [RZ] ;  /* 0x00000000fffff984 */ /* 0x000fe20000000800 */
[----:B------:R2:W-:Y:S06]  /*2bd0*/  MEMBAR.ALL.CTA ;  /* 0x0000000000007992 */ /* 0x0005ec0000008000 */
[----:B--2---:R-:W2:Y:S01]  /*2be0*/  FENCE.VIEW.ASYNC.S ;  /* 0x00000000000073c6 */ /* 0x004ea20000000000 */
[----:B------:R-:W-:Y:S01]  /*2bf0*/  SEL R11, R11, RZ, P1 ;  /* 0x000000ff0b0b7207 */ /* 0x000fe20000800000 */
[----:B--2---:R2:W-:Y:S01]  /*2c00*/  SYNCS.ARRIVE.TRANS64.RED.A1T0 RZ, [R0+URZ], RZ ;  /* 0x000000ff00ff79a7 */ /* 0x0045e200081004ff */
[----:B-1----:R-:W-:-:S02]  /*2c10*/  LOP3.LUT P3, RZ, R6, 0x1, RZ, 0xc0, !PT ;  /* 0x0000000106ff7812 */ /* 0x002fc4000786c0ff */
[----:B------:R-:W-:-:S04]  /*2c20*/  SEL R5, RZ, 0x1, P1 ;  /* 0x00000001ff057807 */ /* 0x000fc80000800000 */
[----:B------:R-:W-:Y:S02]  /*2c30*/  LOP3.LUT R10, R10, R5, RZ, 0x3c, !PT ;  /* 0x000000050a0a7212 */ /* 0x000fe400078e3cff */
[----:B--2---:R-:W-:-:S04]  /*2c40*/  SEL R0, RZ, 0x1, P0 ;  /* 0x00000001ff007807 */ /* 0x004fc80000000000 */
[----:B------:R-:W-:Y:S01]  /*2c50*/  LOP3.LUT R9, R9, R0, RZ, 0x3c, !PT ;  /* 0x0000000009097212 */ /* 0x000fe200078e3cff */
[----:B------:R-:W-:Y:S06]  /*2c60*/  @P3 BRA `(.L_x_52) ;  /* 0xfffffffc002c3947 */ /* 0x000fec000383ffff */
[----:B------:R-:W-:Y:S01]  /*2c70*/  ULEA UR5, UR6, UR45, 0x3 ;  /* 0x0000002d06057291 */ /* 0x000fe2000f8e18ff */
[----:B------:R-:W-:-:S08]  /*2c80*/  SHF.L.U32 R3, R12, 0x1f, RZ ;  /* 0x0000001f0c037819 */ /* 0x000fd000000006ff */
[----:B------:R-:W1:Y:S02]  /*2c90*/  SYNCS.PHASECHK.TRANS64 P0, [UR5+0xb0], R3 ;  /* 0x0000b003ff0075a7 */ /* 0x000e640008001005 */
[----:B-1----:R-:W-:Y:S05]  /*2ca0*/  @P0 BRA `(.L_x_53) ;  /* 0x0000000000080947 */ /* 0x002fea0003800000 */
[----:B------:R-:W1:Y:S02]  /*2cb0*/  SYNCS.PHASECHK.TRANS64.TRYWAIT P0, [UR5+0xb0], R3 ;  /* 0x0000b003ff0075a7 */ /* 0x000e640008001105 */
[----:B-1----:R-:W-:Y:S05]  /*2cc0*/  @!P0 BRA `(.L_x_54) ;  /* 0x0000008c00608947 */ /* 0x002fea0003800000 */
.L_x_53:
[----:B------:R-:W-:-:S04]  /*2cd0*/  UIADD3 UR4, UPT, UPT, UR6, 0x1, URZ ;  /* 0x0000000106047890 */ /* 0x000fc8000fffe0ff */
[----:B------:R-:W-:-:S04]  /*2ce0*/  UISETP.NE.AND UP0, UPT, UR4, 0x2, UPT ;  /* 0x000000020400788c */ /* 0x000fc8000bf05270 */
[----:B------:R-:W-:Y:S02]  /*2cf0*/  USEL UR7, URZ, 0x1, UP0 ;  /* 0x00000001ff077887 */ /* 0x000fe40008000000 */
[----:B------:R-:W-:-:S04]  /*2d00*/  USEL UR4, UR4, URZ, UP0 ;  /* 0x000000ff04047287 */ /* 0x000fc80008000000 */
[----:B------:R-:W-:Y:S01]  /*2d10*/  ULEA UR4, UR4, UR45, 0x3 ;  /* 0x0000002d04047291 */ /* 0x000fe2000f8e18ff */
[----:B-1----:R-:W-:-:S04]  /*2d20*/  LOP3.LUT R3, R12, UR7, RZ, 0x3c, !PT ;  /* 0x000000070c037c12 */ /* 0x002fc8000f8e3cff */
[----:B------:R-:W-:-:S04]  /*2d30*/  SHF.L.U32 R0, R3, 0x1f, RZ ;  /* 0x0000001f03007819 */ /* 0x000fc800000006ff */
[----:B------:R-:W1:Y:S02]  /*2d40*/  SYNCS.PHASECHK.TRANS64 P0, [UR4+0xb0], R0 ;  /* 0x0000b000ff0075a7 */ /* 0x000e640008001004 */
[----:B-1----:R-:W-:Y:S05]  /*2d50*/  @P0 EXIT ;  /* 0x000000000000094d */ /* 0x002fea0003800000 */
[----:B------:R-:W-:Y:S02]  /*2d60*/  SHF.L.U32 R3, R3, 0x1f, RZ ;  /* 0x0000001f03037819 */ /* 0x000fe400000006ff */
[----:B------:R-:W-:-:S07]  /*2d70*/  MOV R0, UR4 ;  /* 0x0000000400007c02 */ /* 0x000fce0008000f00 */
.L_x_55:
[----:B-1----:R1:W2:Y:S02]  /*2d80*/  SYNCS.PHASECHK.TRANS64.TRYWAIT P0, [R0+URZ+0xb0], R3 ;  /* 0x0000b003000075a7 */ /* 0x0022a400080011ff */
[----:B--2---:R-:W-:Y:S05]  /*2d90*/  @!P0 NANOSLEEP.SYNCS 0x989680 ;  /* 0x009896800000895d */ /* 0x004fea0003900000 */
[----:B------:R-:W2:Y:S02]  /*2da0*/  @!P0 SYNCS.PHASECHK.TRANS64 P0, [R0+URZ+0xb0], R3 ;  /* 0x0000b003000085a7 */ /* 0x000ea400080010ff */
[----:B--2---:R-:W-:Y:S05]  /*2db0*/  @P0 EXIT ;  /* 0x000000000000094d */ /* 0x004fea0003800000 */
[----:B------:R-:W-:Y:S05]  /*2dc0*/  BRA `(.L_x_55) ;  /* 0xfffffffc00ec7947 */ /* 0x000fea000383ffff */
.L_x_48:
[----:B------:R-:W-:Y:S05]  /*2dd0*/  BRA.U UP4, `(.L_x_56) ;  /* 0x0000001104907547 */ /* 0x000fea000b800000 */
[----:B------:R-:W-:Y:S01]  /*2de0*/  UMOV UR6, 0x40 ;  /* 0x0000004000067882 */ /* 0x000fe20000000000 */
[----:B------:R-:W-:Y:S01]  /*2df0*/  NOP ;  /* 0x0000000000007918 */ /* 0x000fe20000000000 */
[----:B------:R-:W-:Y:S01]  /*2e00*/  ULEA UR6, UR45, UR6, 0x18 ;  /* 0x000000062d067291 */ /* 0x000fe2000f8ec0ff */
[----:B------:R-:W-:Y:S02]  /*2e10*/  UMOV UR7, 0x400 ;  /* 0x0000040000077882 */ /* 0x000fe40000000000 */
[----:B------:R-:W-:-:S06]  /*2e20*/  ULEA UR45, UR45, UR7, 0x18 ;  /* 0x000000072d2d7291 */ /* 0x000fcc000f8ec0ff */
[----:B------:R-:W1:Y:S02]  /*2e30*/  LDS.U8 R2, [UR6+0x1c] ;  /* 0x00001c06ff027984 */ /* 0x000e640008000000 */
[----:B-1----:R-:W-:-:S13]  /*2e40*/  ISETP.NE.AND P0, PT, R2, RZ, PT ;  /* 0x000000ff0200720c */ /* 0x002fda0003f05270 */
[----:B------:R-:W-:Y:S05]  /*2e50*/  @P0 BRA `(.L_x_57) ;  /* 0x0000000400080947 */ /* 0x000fea0003800000 */
[----:B------:R-:W-:Y:S02]  /*2e60*/  UISETP.NE.U32.AND UP0, UPT, UR5, 0x1, UPT ;  /* 0x000000010500788c */ /* 0x000fe4000bf05070 */
[----:B------:R-:W-:-:S07]  /*2e70*/  UIADD3 UR8, UPT, UPT, UR6, 0x8, URZ ;  /* 0x0000000806087890 */ /* 0x000fce000fffe0ff */
[----:B------:R-:W-:Y:S05]  /*2e80*/  BRA.U !UP0, `(.L_x_58) ;  /* 0x00000001089c7547 */ /* 0x000fea000b800000 */
[----:B------:R-:W-:Y:S01]  /*2e90*/  ELECT P0, URZ, PT ;  /* 0x0000000000ff782f */ /* 0x000fe20003800000 */
[----:B------:R-:W-:-:S12]  /*2ea0*/  BSSY B0, `(.L_x_58) ;  /* 0x0000025000007945 */ /* 0x000fd80003800000 */
[----:B------:R-:W-:Y:S05]  /*2eb0*/  @!P0 BRA `(.L_x_59) ;  /* 0x00000000008c8947 */ /* 0x000fea0003800000 */
[----:B------:R-:W-:-:S05]  /*2ec0*/  UMOV UR7, 0x10 ;  /* 0x0000001000077882 */ /* 0x000fca0000000000 */
[----:B------:R-:W-:Y:S04]  /*2ed0*/  DEPBAR.LE SB1, 0x36 ;  /* 0x00009d800000791a */ /* 0x000fe80000000000 */
[----:B------:R-:W1:Y:S02]  /*2ee0*/  UTCATOMSWS.2CTA.FIND_AND_SET.ALIGN UP1, UR7, UR7 ;  /* 0x00000007000775e3 */ /* 0x000e640008220800 */
[----:B-1----:R-:W-:Y:S01]  /*2ef0*/  MOV R9, UR7 ;  /* 0x0000000700097c02 */ /* 0x002fe20008000f00 */
[----:B------:R-:W-:Y:S06]  /*2f00*/  BRA.U UP1, `(.L_x_60) ;  /* 0x0000000101187547 */ /* 0x000fec000b800000 */
.L_x_61:
[----:B------:R-:W-:Y:S05]  /*2f10*/  NANOSLEEP 0x64 ;  /* 0x000000640000795d */ /* 0x000fea0003800000 */
[----:B------:R-:W-:-:S05]  /*2f20*/  UMOV UR7, 0x10 ;  /* 0x0000001000077882 */ /* 0x000fca0000000000 */
[----:B------:R-:W-:Y:S04]  /*2f30*/  DEPBAR.LE SB1, 0x36 ;  /* 0x00009d800000791a */ /* 0x000fe80000000000 */
[----:B------:R-:W1:Y:S02]  /*2f40*/  UTCATOMSWS.2CTA.FIND_AND_SET.ALIGN UP1, UR7, UR7 ;  /* 0x00000007000775e3 */ /* 0x000e640008220800 */
[----:B-1----:R-:W-:Y:S01]  /*2f50*/  MOV R9, UR7 ;  /* 0x0000000700097c02 */ /* 0x002fe20008000f00 */
[----:B------:R-:W-:Y:S05]  /*2f60*/  BRA.U !UP1, `(.L_x_61) ;  /* 0xfffffffd09e87547 */ /* 0x000fea000b83ffff */
.L_x_60:
[----:B------:R-:W1:Y:S01]  /*2f70*/  LDS R5, [UR6+0x10] ;  /* 0x00001006ff057984 */ /* 0x000e620008000800 */
[----:B------:R-:W-:Y:S01]  /*2f80*/  IMAD.U32 R3, RZ, RZ, UR45 ;  /* 0x0000002dff037e24 */ /* 0x000fe2000f8e00ff */
[----:B------:R-:W-:-:S03]  /*2f90*/  MOV R2, UR4 ;  /* 0x0000000400027c02 */ /* 0x000fc60008000f00 */
[----:B------:R-:W-:Y:S01]  /*2fa0*/  VIADD R3, R3, 0x130 ;  /* 0x0000013003037836 */ /* 0x000fe20000000000 */
[----:B-1----:R-:W-:-:S04]  /*2fb0*/  SHF.L.U32 R5, R5, 0x1f, RZ ;  /* 0x0000001f05057819 */ /* 0x002fc800000006ff */
[----:B------:R-:W1:Y:S02]  /*2fc0*/  SYNCS.PHASECHK.TRANS64.TRYWAIT P0, [UR6+0x8], R5 ;  /* 0x00000805ff0075a7 */ /* 0x000e640008001106 */
[----:B-1----:R-:W-:Y:S05]  /*2fd0*/  @P0 BRA `(.L_x_62) ;  /* 0x0000000000080947 */ /* 0x002fea0003800000 */
[----:B------:R-:W1:Y:S02]  /*2fe0*/  SYNCS.PHASECHK.TRANS64.TRYWAIT P0, [UR6+0x8], R5 ;  /* 0x00000805ff0075a7 */ /* 0x000e640008001106 */
[----:B-1----:R-:W-:Y:S05]  /*2ff0*/  @!P0 BRA `(.L_x_63) ;  /* 0x0000008800ac8947 */ /* 0x002fea0003800000 */
.L_x_62:
[----:B-1----:R-:W-:Y:S01]  /*3000*/  HFMA2 R4, -RZ, RZ, 0, 5.9604644775390625e-08 ;  /* 0x00000001ff047431 */ /* 0x002fe200000001ff */
[----:B------:R-:W-:Y:S01]  /*3010*/  UPRMT UR7, UR4, 0x654, UR8 ;  /* 0x0000065404077896 */ /* 0x000fe20008000008 */
[----:B------:R-:W-:Y:S01]  /*3020*/  IMAD.MOV.U32 R6, RZ, RZ, 0xffff ;  /* 0x0000ffffff067424 */ /* 0x000fe200078e00ff */
[----:B------:R-:W-:Y:S01]  /*3030*/  PRMT R2, R2, 0x654, R3 ;  /* 0x0000065402027816 */ /* 0x000fe20000000003 */
[----:B------:R-:W-:Y:S02]  /*3040*/  IMAD.MOV.U32 R5, RZ, RZ, 0x4 ;  /* 0x00000004ff057424 */ /* 0x000fe400078e00ff */
[----:B------:R-:W-:Y:S01]  /*3050*/  IMAD.SHL.U32 R8, R9, 0x20, RZ ;  /* 0x0000002009087824 */ /* 0x000fe200078e00ff */
[----:B------:R-:W-:Y:S02]  /*3060*/  MOV R3, UR7 ;  /* 0x0000000700037c02 */ /* 0x000fe40008000f00 */
[-C--:B------:R-:W-:Y:S01]  /*3070*/  SHF.L.U32 R7, R6, R9.reuse, RZ ;  /* 0x0000000906077219 */ /* 0x080fe200000006ff */
[----:B------:R1:W-:Y:S01]  /*3080*/  SYNCS.ARRIVE.TRANS64.RED RZ, [UR7], R5 ;  /* 0x00000005ffff79a7 */ /* 0x0003e20008000407 */
[----:B------:R-:W-:Y:S01]  /*3090*/  SHF.L.U32 R6, R4, R9, RZ ;  /* 0x0000000904067219 */ /* 0x000fe200000006ff */
[----:B------:R1:W-:Y:S04]  /*30a0*/  STS [UR45+0x130], R8 ;  /* 0x00013008ff007988 */ /* 0x0003e8000800082d */
[----:B------:R1:W-:Y:S04]  /*30b0*/  STAS [R2.64], R9 ;  /* 0x0000000902007dbd */ /* 0x0003e8000c0008ff */
[----:B------:R1:W-:Y:S04]  /*30c0*/  ATOMS.OR RZ, [UR6+0x14], R7 ;  /* 0x00001407ffff798c */ /* 0x0003e8000b000006 */
[----:B------:R1:W-:Y:S04]  /*30d0*/  ATOMS.OR RZ, [UR6+0x18], R6 ;  /* 0x00001806ffff798c */ /* 0x0003e8000b000006 */
[----:B------:R1:W-:Y:S02]  /*30e0*/  ATOMS.XOR RZ, [UR6+0x10], R4 ;  /* 0x00001004ffff798c */ /* 0x0003e4000b800006 */
.L_x_59:
[----:B------:R-:W-:Y:S05]  /*30f0*/  BSYNC B0 ;  /* 0x0000000000007941 */ /* 0x000fea0003800000 */
.L_x_58:
[----:B------:R-:W-:Y:S05]  /*3100*/  BRA.U UP0, `(.L_x_64) ;  /* 0x00000001006c7547 */ /* 0x000fea000b800000 */
[----:B------:R-:W-:-:S03]  /*3110*/  UMOV UR7, 0xffffffff ;  /* 0xffffffff00077882 */ /* 0x000fc60000000000 */
[----:B------:R-:W-:Y:S05]  /*3120*/  BRA.DIV UR7, `(.L_x_65) ;  /* 0x0000008a07787947 */ /* 0x000fea000b800000 */
[----:B------:R-:W-:-:S13]  /*3130*/  ELECT P6, URZ, PT ;  /* 0x0000000000ff782f */ /* 0x000fda00038c0000 */
.L_x_168:
[----:B------:R-:W-:Y:S05]  /*3140*/  @!P6 BRA `(.L_x_64) ;  /* 0x00000000005ce947 */ /* 0x000fea0003800000 */
[----:B-1----:R-:W1:Y:S02]  /*3150*/  LDS R3, [UR6+0x10] ;  /* 0x00001006ff037984 */ /* 0x002e640008000800 */
[----:B-1----:R-:W-:-:S04]  /*3160*/  SHF.L.U32 R3, R3, 0x1f, RZ ;  /* 0x0000001f03037819 */ /* 0x002fc800000006ff */
[----:B------:R-:W1:Y:S02]  /*3170*/  SYNCS.PHASECHK.TRANS64.TRYWAIT P0, [UR6+0x8], R3 ;  /* 0x00000803ff0075a7 */ /* 0x000e640008001106 */
[----:B-1----:R-:W-:Y:S05]  /*3180*/  @P0 BRA `(.L_x_66) ;  /* 0x0000000000080947 */ /* 0x002fea0003800000 */
[----:B------:R-:W1:Y:S02]  /*3190*/  SYNCS.PHASECHK.TRANS64.TRYWAIT P0, [UR6+0x8], R3 ;  /* 0x00000803ff0075a7 */ /* 0x000e640008001106 */
[----:B-1----:R-:W-:Y:S05]  /*31a0*/  @!P0 BRA `(.L_x_67) ;  /* 0x0000008800788947 */ /* 0x002fea0003800000 */
.L_x_66:
[----:B------:R-:W2:Y:S01]  /*31b0*/  LDS R5, [UR45+0x130] ;  /* 0x0001302dff057984 */ /* 0x000ea20008000800 */
[----:B-1----:R-:W-:Y:S02]  /*31c0*/  HFMA2 R2, -RZ, RZ, 0, 5.9604644775390625e-08 ;  /* 0x00000001ff027431 */ /* 0x002fe400000001ff */
[----:B------:R-:W-:Y:S01]  /*31d0*/  IMAD.MOV.U32 R3, RZ, RZ, 0xffff ;  /* 0x0000ffffff037424 */ /* 0x000fe200078e00ff */
[----:B------:R-:W-:Y:S01]  /*31e0*/  UPRMT UR7, UR4, 0x654, UR8 ;  /* 0x0000065404077896 */ /* 0x000fe20008000008 */
[----:B--2---:R-:W-:-:S03]  /*31f0*/  IMAD.SHL.U32 R4, R5, 0x20, RZ ;  /* 0x0000002005047824 */ /* 0x004fc600078e00ff */
[-C--:B------:R-:W-:Y:S02]  /*3200*/  SHF.L.U32 R3, R3, R5.reuse, RZ ;  /* 0x0000000503037219 */ /* 0x080fe400000006ff */
[----:B------:R-:W-:Y:S01]  /*3210*/  SHF.L.U32 R5, R2, R5, RZ ;  /* 0x0000000502057219 */ /* 0x000fe200000006ff */
[----:B------:R2:W-:Y:S04]  /*3220*/  STS [UR45+0x130], R4 ;  /* 0x00013004ff007988 */ /* 0x0005e8000800082d */
[----:B------:R2:W-:Y:S04]  /*3230*/  ATOMS.OR RZ, [UR6+0x14], R3 ;  /* 0x00001403ffff798c */ /* 0x0005e8000b000006 */
[----:B------:R2:W-:Y:S01]  /*3240*/  ATOMS.OR RZ, [UR6+0x18], R5 ;  /* 0x00001805ffff798c */ /* 0x0005e2000b000006 */
[----:B------:R-:W-:Y:S03]  /*3250*/  SYNCS.ARRIVE.TRANS64.RED.A1T0 RZ, [UR7], RZ ;  /* 0x000000ffffff79a7 */ /* 0x000fe60008100407 */
[----:B------:R2:W-:Y:S01]  /*3260*/  ATOMS.XOR RZ, [UR6+0x10], R2 ;  /* 0x00001002ffff798c */ /* 0x0005e2000b800006 */
[----:B------:R-:W-:Y:S05]  /*3270*/  BRA `(.L_x_64) ;  /* 0x0000000000107947 */ /* 0x000fea0003800000 */
.L_x_57:
[----:B------:R-:W-:-:S05]  /*3280*/  MOV R2, 0xffffffff ;  /* 0xffffffff00027802 */ /* 0x000fca0000000f00 */
[----:B------:R1:W-:Y:S02]  /*3290*/  STS [UR45+0x130], R2 ;  /* 0x00013002ff007988 */ /* 0x0003e4000800082d */
[----:B-1----:R-:W-:Y:S02]  /*32a0*/  MOV R2, 0x32c0 ;  /* 0x000032c000027802 */ /* 0x002fe40000000f00 */
[----:B-----5:R-:W-:Y:S05]  /*32b0*/  CALL.REL.NOINC `($__internal_1_$__cuda_sm10x_tcgen05_guardrail_trap_phase_invalid_during_alloc) ;  /* 0x00000090001c7944 */ /* 0x020fea0003c00000 */
.L_x_64:
[----:B------:R-:W-:Y:S05]  /*32c0*/  WARPSYNC.ALL ;  /* 0x0000000000007948 */ /* 0x000fea0003800000 */
[----:B------:R-:W3:Y:S01]  /*32d0*/  S2UR UR7, SR_CgaCtaId ;  /* 0x00000000000779c3 */ /* 0x000ee20000008800 */
[----:B------:R-:W-:Y:S01]  /*32e0*/  UMOV UR6, 0x400 ;  /* 0x0000040000067882 */ /* 0x000fe20000000000 */
[----:B------:R-:W-:-:S06]  /*32f0*/  NOP ;  /* 0x0000000000007918 */ /* 0x000fcc0000000000 */
[----:B------:R-:W-:Y:S06]  /*3300*/  BAR.ARV 0x6, 0xa0 ;  /* 0x0182800000007b1d */ /* 0x000fec0000002000 */
[----:B------:R-:W4:Y:S01]  /*3310*/  LDCU UR8, c[0x0][0x38c] ;  /* 0x00007180ff0877ac */ /* 0x000f220008000800 */
[----:B------:R-:W-:Y:S01]  /*3320*/  LOP3.LUT R10, R10, 0xffff, RZ, 0xc0, !PT ;  /* 0x0000ffff0a0a7812 */ /* 0x000fe200078ec0ff */
[----:B-1----:R-:W-:Y:S01]  /*3330*/  IMAD.MOV.U32 R9, RZ, RZ, 0x1 ;  /* 0x00000001ff097424 */ /* 0x002fe200078e00ff */
[----:B------:R-:W-:Y:S01]  /*3340*/  LOP3.LUT R0, R0, 0xffff, RZ, 0xc0, !PT ;  /* 0x0000ffff00007812 */ /* 0x000fe200078ec0ff */
[----:B------:R-:W-:Y:S01]  /*3350*/  IMAD.MOV.U32 R8, RZ, RZ, RZ ;  /* 0x000000ffff087224 */ /* 0x000fe200078e00ff */
[----:B------:R-:W-:Y:S01]  /*3360*/  R2UR UR12, R10 ;  /* 0x000000000a0c72ca */ /* 0x000fe200000e0000 */
[----:B------:R-:W-:Y:S01]  /*3370*/  UMOV UR19, URZ ;  /* 0x000000ff00137c82 */ /* 0x000fe20008000000 */
[----:B------:R-:W-:Y:S01]  /*3380*/  R2UR UR11, R0 ;  /* 0x00000000000b72ca */ /* 0x000fe200000e0000 */
[----:B------:R-:W-:Y:S01]  /*3390*/  UMOV UR18, URZ ;  /* 0x000000ff00127c82 */ /* 0x000fe20008000000 */
[----:B------:R-:W-:Y:S01]  /*33a0*/  UMOV UR17, URZ ;  /* 0x000000ff00117c82 */ /* 0x000fe20008000000 */
[----:B---3--:R-:W-:-:S02]  /*33b0*/  ULEA UR7, UR7, UR6, 0x18 ;  /* 0x0000000607077291 */ /* 0x008fc4000f8ec0ff */
[----:B------:R-:W-:Y:S02]  /*33c0*/  UISETP.NE.AND UP2, UPT, UR5, URZ, UPT ;  /* 0x000000ff0500728c */ /* 0x000fe4000bf45270 */
[----:B------:R-:W-:Y:S02]  /*33d0*/  UIADD3 UR13, UPT, UPT, UR7, 0x10800, URZ ;  /* 0x00010800070d7890 */ /* 0x000fe4000fffe0ff */
[----:B------:R-:W-:Y:S02]  /*33e0*/  UIADD3 UR14, UPT, UPT, UR7, 0x24800, URZ ;  /* 0x00024800070e7890 */ /* 0x000fe4000fffe0ff */
[----:B----4-:R-:W-:Y:S01]  /*33f0*/  UIADD3 UR8, UPT, UPT, UR8, 0x3f, URZ ;  /* 0x0000003f08087890 */ /* 0x010fe2000fffe0ff */
[----:B--2---:R-:W1:Y:S01]  /*3400*/  LDS R2, [UR7+0x130] ;  /* 0x00013007ff027984 */ /* 0x004e620008000800 */
[----:B------:R-:W-:Y:S02]  /*3410*/  USHF.R.U32.HI UR13, URZ, 0x4, UR13 ;  /* 0x00000004ff0d7899 */ /* 0x000fe4000801160d */
[----:B------:R-:W-:-:S02]  /*3420*/  USHF.R.S32.HI UR6, URZ, 0x1f, UR8 ;  /* 0x0000001fff067899 */ /* 0x000fc40008011408 */
[----:B------:R-:W-:Y:S02]  /*3430*/  USHF.R.U32.HI UR14, URZ, 0x4, UR14 ;  /* 0x00000004ff0e7899 */ /* 0x000fe4000801160e */
[----:B------:R-:W-:Y:S02]  /*3440*/  ULEA.HI UR6, UR6, UR8, URZ, 0x6 ;  /* 0x0000000806067291 */ /* 0x000fe4000f8f30ff */
[----:B------:R-:W-:Y:S02]  /*3450*/  ULOP3.LUT UR13, UR13, 0x3fff, URZ, 0xc0, !UPT ;  /* 0x00003fff0d0d7892 */ /* 0x000fe4000f8ec0ff */
[----:B------:R-:W-:Y:S02]  /*3460*/  USHF.R.S32.HI UR6, URZ, 0x6, UR6 ;  /* 0x00000006ff067899 */ /* 0x000fe40008011406 */
[----:B------:R-:W-:Y:S02]  /*3470*/  ULOP3.LUT UR14, UR14, 0x3fff, URZ, 0xc0, !UPT ;  /* 0x00003fff0e0e7892 */ /* 0x000fe4000f8ec0ff */
[----:B------:R-:W-:Y:S01]  /*3480*/  UISETP.LT.AND UP0, UPT, UR6, 0x1, UPT ;  /* 0x000000010600788c */ /* 0x000fe2000bf01270 */
[----:B------:R-:W-:Y:S01]  /*3490*/  UMOV UR28, 0x0 ;  /* 0x00000000001c7882 */ /* 0x000fe20000000000 */
[----:B------:R-:W-:Y:S01]  /*34a0*/  UMOV UR29, 0x10400010 ;  /* 0x10400010001d7882 */ /* 0x000fe20000000000 */
[----:B------:R-:W-:-:S02]  /*34b0*/  ULOP3.LUT UR13, UR13, 0x10000, URZ, 0xfc, !UPT ;  /* 0x000100000d0d7892 */ /* 0x000fc4000f8efcff */
[----:B------:R-:W-:Y:S02]  /*34c0*/  ULOP3.LUT UR14, UR14, 0x10000, URZ, 0xfc, !UPT ;  /* 0x000100000e0e7892 */ /* 0x000fe4000f8efcff */
[----:B------:R-:W-:Y:S01]  /*34d0*/  USEL UR20, UR6, 0x1, !UP0 ;  /* 0x0000000106147887 */ /* 0x000fe2000c000000 */
[----:B------:R-:W-:Y:S01]  /*34e0*/  UMOV UR26, 0x0 ;  /* 0x00000000001a7882 */ /* 0x000fe20000000000 */
[----:B------:R-:W-:Y:S01]  /*34f0*/  UMOV UR27, 0x10400010 ;  /* 0x10400010001b7882 */ /* 0x000fe20000000000 */
[----:B------:R-:W-:Y:S01]  /*3500*/  UMOV UR24, 0x0 ;  /* 0x0000000000187882 */ /* 0x000fe20000000000 */
[----:B------:R-:W-:Y:S01]  /*3510*/  UMOV UR25, 0x10400010 ;  /* 0x1040001000197882 */ /* 0x000fe20000000000 */
[----:B------:R-:W-:Y:S01]  /*3520*/  UMOV UR22, 0x0 ;  /* 0x0000000000167882 */ /* 0x000fe20000000000 */
[----:B------:R-:W-:Y:S01]  /*3530*/  UMOV UR23, 0x10400010 ;  /* 0x1040001000177882 */ /* 0x000fe20000000000 */
[----:B-1----:R-:W-:Y:S02]  /*3540*/  R2UR UR21, R2 ;  /* 0x00000000021572ca */ /* 0x002fe400000e0000 */
[----:B------:R-:W-:-:S13]  /*3550*/  CS2R R2, SRZ ;  /* 0x0000000000027805 */ /* 0x000fda000001ff00 */
.L_x_75:
[C---:B------:R-:W-:Y:S02]  /*3560*/  LEA R0, R8.reuse, UR7, 0x3 ;  /* 0x0000000708007c11 */ /* 0x040fe4000f8e18ff */
[----:B------:R-:W-:Y:S02]  /*3570*/  SHF.L.U32 R5, R3, 0x1f, RZ ;  /* 0x0000001f03057819 */ /* 0x000fe400000006ff */
[----:B------:R-:W-:Y:S02]  /*3580*/  LEA R4, R8, UR7, 0x4 ;  /* 0x0000000708047c11 */ /* 0x000fe4000f8e20ff */
[----:B------:R-:W1:Y:S02]  /*3590*/  SYNCS.PHASECHK.TRANS64.TRYWAIT P0, [R0+URZ+0xa0], R5 ;  /* 0x0000a005000075a7 */ /* 0x000e6400080011ff */
[----:B-1-34-:R-:W-:Y:S05]  /*35a0*/  @!P0 BRA `(.L_x_68) ;  /* 0x0000008400908947 */ /* 0x01afea0003800000 */
.L_x_169:
[----:B-1----:R-:W1:Y:S01]  /*35b0*/  LDS.128 R4, [R4+0x110] ;  /* 0x0001100004047984 */ /* 0x002e620000000c00 */
[----:B------:R-:W-:Y:S02]  /*35c0*/  VIADD R0, R0, 0xb0 ;  /* 0x000000b000007836 */ /* 0x000fe40000000000 */
[----:B------:R-:W-:Y:S01]  /*35d0*/  VIADD R8, R8, 0x1 ;  /* 0x0000000108087836 */ /* 0x000fe20000000000 */
[----:B------:R-:W-:Y:S01]  /*35e0*/  @!PT LDS RZ, [RZ] ;  /* 0x00000000fffff984 */ /* 0x000fe20000000800 */
[----:B------:R-:W-:Y:S01]  /*35f0*/  @!PT LDS RZ, [RZ] ;  /* 0x00000000fffff984 */ /* 0x000fe20000000800 */
[----:B------:R-:W-:Y:S01]  /*3600*/  @!PT LDS RZ, [RZ] ;  /* 0x00000000fffff984 */ /* 0x000fe20000000800 */
[----:B------:R-:W-:Y:S01]  /*3610*/  @!PT LDS RZ, [RZ] ;  /* 0x00000000fffff984 */ /* 0x000fe20000000800 */
[----:B------:R2:W-:Y:S06]  /*3620*/  MEMBAR.ALL.CTA ;  /* 0x0000000000007992 */ /* 0x0005ec0000008000 */
[----:B--2---:R-:W2:Y:S01]  /*3630*/  FENCE.VIEW.ASYNC.S ;  /* 0x00000000000073c6 */ /* 0x004ea20000000000 */
[----:B------:R-:W-:-:S04]  /*3640*/  PRMT R0, RZ, 0x654, R0 ;  /* 0x00000654ff007816 */ /* 0x000fc80000000000 */
[----:B--2---:R2:W-:Y:S01]  /*3650*/  SYNCS.ARRIVE.TRANS64.RED.A1T0 RZ, [R0+URZ], RZ ;  /* 0x000000ff00ff79a7 */ /* 0x0045e200081004ff */
[----:B-1----:R-:W-:Y:S01]  /*3660*/  LOP3.LUT P1, RZ, R6, 0x1, RZ, 0xc0, !PT ;  /* 0x0000000106ff7812 */ /* 0x002fe2000782c0ff */
[----:B--2---:R-:W-:-:S12]  /*3670*/  BRA.U UP2, `(.L_x_69) ;  /* 0x0000000502087547 */ /* 0x004fd8000b800000 */
[----:B------:R-:W1:Y:S01]  /*3680*/  LDCU UR8, c[0x0][0x38c] ;  /* 0x00007180ff0877ac */ /* 0x000e620008000800 */
[----:B------:R-:W-:Y:S02]  /*3690*/  PLOP3.LUT P2, PT, PT, PT, PT, 0x80, 0x8 ;  /* 0x000000000008781c */ /* 0x000fe40003f4f070 */
[----:B------:R-:W-:Y:S01]  /*36a0*/  SHF.L.U32 R5, R9, 0x1f, RZ ;  /* 0x0000001f09057819 */ /* 0x000fe200000006ff */
[----:B------:R-:W-:Y:S02]  /*36b0*/  ULEA UR9, UR19, UR7, 0x3 ;  /* 0x0000000713097291 */ /* 0x000fe4000f8e18ff */
[----:B------:R-:W-:Y:S02]  /*36c0*/  ULEA UR10, UR19, UR21, 0x8 ;  /* 0x00000015130a7291 */ /* 0x000fe4000f8e40ff */
[----:B-1----:R-:W-:-:S06]  /*36d0*/  UISETP.GE.AND UP0, UPT, UR8, 0x1, UPT ;  /* 0x000000010800788c */ /* 0x002fcc000bf06270 */
[----:B------:R-:W-:-:S05]  /*36e0*/  PLOP3.LUT P0, PT, PT, PT, UP0, 0x80, 0x8 ;  /* 0x000000000008781c */ /* 0x000fca0003f0f008 */
[----:B------:R-:W-:-:S08]  /*36f0*/  @UP0 ULEA UR8, UR18, UR7, 0x3 ;  /* 0x0000000712080291 */ /* 0x000fd0000f8e18ff */
[----:B------:R-:W-:-:S04]  /*3700*/  @P0 SHF.L.U32 R0, R2, 0x1f, RZ ;  /* 0x0000001f02000819 */ /* 0x000fc800000006ff */
[----:B------:R1:W2:Y:S01]  /*3710*/  @P0 SYNCS.PHASECHK.TRANS64.TRYWAIT P2, [UR8], R0 ;  /* 0x00000000ff0005a7 */ /* 0x0002a20008041108 */
[----:B------:R-:W3:Y:S02]  /*3720*/  SYNCS.PHASECHK.TRANS64.TRYWAIT P0, [UR9+0xd0], R5 ;  /* 0x0000d005ff0075a7 */ /* 0x000ee40008001109 */
[----:B-123--:R-:W-:Y:S05]  /*3730*/  @!P0 BRA `(.L_x_70) ;  /* 0x0000008400408947 */ /* 0x00efea0003800000 */
.L_x_171:
[----:B------:R-:W-:Y:S01]  /*3740*/  UMOV UR16, UR17 ;  /* 0x0000001100107c82 */ /* 0x000fe20008000000 */
[----:B------:R-:W-:Y:S05]  /*3750*/  BRA.U !UP0, `(.L_x_71) ;  /* 0x0000000108c07547 */ /* 0x000fea000b800000 */
[----:B------:R-:W-:Y:S02]  /*3760*/  UIADD3 UR16, UPT, UPT, UR20, UR17, URZ ;  /* 0x0000001114107290 */ /* 0x000fe4000fffe0ff */
[----:B------:R-:W-:Y:S01]  /*3770*/  UPLOP3.LUT UP3, UPT, UPT, UPT, UPT, 0x40, 0x4 ;  /* 0x000000000004789c */ /* 0x000fe20003f6e870 */
[----:B------:R-:W-:Y:S01]  /*3780*/  UMOV UR15, UR6 ;  /* 0x00000006000f7c82 */ /* 0x000fe20008000000 */
[----:B------:R-:W-:-:S09]  /*3790*/  UMOV UR46, UR18 ;  /* 0x00000012002e7c82 */ /* 0x000fd20008000000 */
.L_x_74:
[----:B--2---:R-:W-:Y:S01]  /*37a0*/  ULEA UR8, UR46, UR7, 0x3 ;  /* 0x000000072e087291 */ /* 0x004fe2000f8e18ff */
[----:B---3--:R-:W-:Y:S11]  /*37b0*/  @P2 BRA `(.L_x_72) ;  /* 0x00000000000c2947 */ /* 0x008ff60003800000 */
[----:B-1----:R-:W-:Y:S04]  /*37c0*/  SHF.L.U32 R5, R2, 0x1f, RZ ;  /* 0x0000001f02057819 */ /* 0x002fe800000006ff */
[----:B------:R-:W1:Y:S02]  /*37d0*/  SYNCS.PHASECHK.TRANS64.TRYWAIT P0, [UR8], R5 ;  /* 0x00000005ff0075a7 */ /* 0x000e640008001108 */
[----:B-1----:R-:W-:Y:S05]  /*37e0*/  @!P0 BRA `(.L_x_73) ;  /* 0x00000084002c8947 */ /* 0x002fea0003800000 */
.L_x_72:
[----:B------:R-:W-:Y:S01]  /*37f0*/  UISETP.NE.AND UP0, UPT, UR15, 0x1, UPT ;  /* 0x000000010f00788c */ /* 0x000fe2000bf05270 */
[----:B------:R-:W-:Y:S01]  /*3800*/  PLOP3.LUT P2, PT, PT, PT, PT, 0x80, 0x8 ;  /* 0x000000000008781c */ /* 0x000fe20003f4f070 */
[----:B------:R-:W-:Y:S02]  /*3810*/  UIADD3 UR18, UPT, UPT, UR46, 0x1, URZ ;  /* 0x000000012e127890 */ /* 0x000fe4000fffe0ff */
[----:B------:R-:W-:Y:S02]  /*3820*/  ULEA UR32, UR46, UR14, 0xa ;  /* 0x0000000e2e207291 */ /* 0x000fe4000f8e50ff */
[----:B------:R-:W-:Y:S01]  /*3830*/  UISETP.NE.AND UP1, UPT, UR18, 0x5, UPT ;  /* 0x000000051200788c */ /* 0x000fe2000bf25270 */
[----:B------:R-:W-:Y:S01]  /*3840*/  PLOP3.LUT P0, PT, PT, PT, UP0, 0x80, 0x8 ;  /* 0x000000000008781c */ /* 0x000fe20003f0f008 */
[----:B------:R-:W-:Y:S02]  /*3850*/  UIADD3 UR44, UPT, UPT, UR32, 0x2, URZ ;  /* 0x00000002202c7890 */ /* 0x000fe4000fffe0ff */
[----:B------:R-:W-:Y:S02]  /*3860*/  USEL UR31, URZ, 0x1, UP1 ;  /* 0x00000001ff1f7887 */ /* 0x000fe40008800000 */
[----:B------:R-:W-:Y:S02]  /*3870*/  USEL UR18, UR18, URZ, UP1 ;  /* 0x000000ff12127287 */ /* 0x000fe40008800000 */
[----:B------:R-:W-:Y:S02]  /*3880*/  UIADD3 UR40, UPT, UPT, UR32, 0x4, URZ ;  /* 0x0000000420287890 */ /* 0x000fe4000fffe0ff */
[----:B------:R-:W-:Y:S01]  /*3890*/  @UP0 ULEA UR30, UR18, UR7, 0x3 ;  /* 0x00000007121e0291 */ /* 0x000fe2000f8e18ff */
[----:B------:R-:W-:Y:S01]  /*38a0*/  LOP3.LUT R2, R2, UR31, RZ, 0x3c, !PT ;  /* 0x0000001f02027c12 */ /* 0x000fe2000f8e3cff */
[----:B------:R-:W-:Y:S02]  /*38b0*/  UIADD3 UR36, UPT, UPT, UR32, 0x6, URZ ;  /* 0x0000000620247890 */ /* 0x000fe4000fffe0ff */
[----:B------:R-:W-:Y:S01]  /*38c0*/  UIADD3 UR8, UPT, UPT, UR8, 0x28, URZ ;  /* 0x0000002808087890 */ /* 0x000fe2000fffe0ff */
[----:B-1----:R-:W-:Y:S01]  /*38d0*/  @P0 SHF.L.U32 R0, R2, 0x1f, RZ ;  /* 0x0000001f02000819 */ /* 0x002fe200000006ff */
[----:B------:R-:W-:Y:S02]  /*38e0*/  UIADD3 UR17, UPT, UPT, UR17, 0x1, URZ ;  /* 0x0000000111117890 */ /* 0x000fe4000fffe0ff */
[----:B------:R-:W-:Y:S01]  /*38f0*/  UIADD3 UR15, UPT, UPT, UR15, -0x1, URZ ;  /* 0xffffffff0f0f7890 */ /* 0x000fe2000fffe0ff */
[----:B------:R2:W3:Y:S01]  /*3900*/  @P0 SYNCS.PHASECHK.TRANS64.TRYWAIT P2, [UR30], R0 ;  /* 0x00000000ff0005a7 */ /* 0x0004e2000804111e */
[----:B------:R-:W-:Y:S02]  /*3910*/  ULEA UR30, UR46, UR13, 0xa ;  /* 0x0000000d2e1e7291 */ /* 0x000fe4000f8e50ff */
[----:B------:R-:W-:Y:S02]  /*3920*/  UISETP.NE.AND UP0, UPT, UR17, UR16, UPT ;  /* 0x000000101100728c */ /* 0x000fe4000bf05270 */
[----:B------:R-:W-:Y:S02]  /*3930*/  UIADD3 UR42, UPT, UPT, UR30, 0x2, URZ ;  /* 0x000000021e2a7890 */ /* 0x000fe4000fffe0ff */
[----:B------:R-:W-:Y:S02]  /*3940*/  UIADD3 UR38, UPT, UPT, UR30, 0x4, URZ ;  /* 0x000000041e267890 */ /* 0x000fe4000fffe0ff */
[----:B------:R-:W-:Y:S01]  /*3950*/  UIADD3 UR34, UPT, UPT, UR30, 0x6, URZ ;  /* 0x000000061e227890 */ /* 0x000fe2000fffe0ff */
[----:B------:R-:W-:Y:S01]  /*3960*/  UMOV UR33, 0x40004040 ;  /* 0x4000404000217882 */ /* 0x000fe20000000000 */
[----:B------:R-:W-:Y:S01]  /*3970*/  UMOV UR31, 0x40004040 ;  /* 0x40004040001f7882 */ /* 0x000fe20000000000 */
[----:B------:R-:W-:Y:S01]  /*3980*/  UMOV UR45, 0x40004040 ;  /* 0x40004040002d7882 */ /* 0x000fe20000000000 */
[----:B------:R2:W-:Y:S01]  /*3990*/  UTCHMMA.2CTA gdesc[UR30], gdesc[UR32], tmem[UR10], tmem[UR28], idesc[UR29], UP3 ;  /* 0x00ff1c201e0075ea */ /* 0x0005e20009a0000a */
[----:B------:R-:W-:Y:S01]  /*39a0*/  UPLOP3.LUT UP3, UPT, UPT, UPT, UPT, 0x80, 0x8 ;  /* 0x000000000008789c */ /* 0x000fe20003f6f070 */
[----:B------:R-:W-:Y:S01]  /*39b0*/  UMOV UR43, 0x40004040 ;  /* 0x40004040002b7882 */ /* 0x000fe20000000000 */
[----:B------:R-:W-:Y:S01]  /*39c0*/  UMOV UR41, 0x40004040 ;  /* 0x4000404000297882 */ /* 0x000fe20000000000 */
[----:B------:R2:W-:Y:S01]  /*39d0*/  UTCHMMA.2CTA gdesc[UR42], gdesc[UR44], tmem[UR10], tmem[UR26], idesc[UR27], UPT ;  /* 0x00ff1a2c2a0075ea */ /* 0x0005e2000ba0000a */
[----:B------:R-:W-:Y:S01]  /*39e0*/  UMOV UR39, 0x40004040 ;  /* 0x4000404000277882 */ /* 0x000fe20000000000 */
[----:B------:R-:W-:Y:S01]  /*39f0*/  UMOV UR37, 0x40004040 ;  /* 0x4000404000257882 */ /* 0x000fe20000000000 */
[----:B------:R-:W-:Y:S01]  /*3a00*/  UMOV UR35, 0x40004040 ;  /* 0x4000404000237882 */ /* 0x000fe20000000000 */
[----:B------:R2:W-:Y:S01]  /*3a10*/  UTCHMMA.2CTA gdesc[UR38], gdesc[UR40], tmem[UR10], tmem[UR24], idesc[UR25], UPT ;  /* 0x00ff1828260075ea */ /* 0x0005e2000ba0000a */
[----:B------:R2:W-:Y:S01]  /*3a20*/  UTCHMMA.2CTA gdesc[UR34], gdesc[UR36], tmem[UR10], tmem[UR22], idesc[UR23], UPT ;  /* 0x00ff1624220075ea */ /* 0x0005e2000ba0000a */
[----:B------:R2:W-:Y:S01]  /*3a30*/  UTCBAR.2CTA.MULTICAST [UR8], URZ, UR12 ;  /* 0x000000ff080073e9 */ /* 0x0005e2000820080c */
[----:B------:R-:W-:Y:S01]  /*3a40*/  UMOV UR46, UR18 ;  /* 0x00000012002e7c82 */ /* 0x000fe20008000000 */
[----:B------:R-:W-:Y:S05]  /*3a50*/  BRA.U UP0, `(.L_x_74) ;  /* 0xfffffffd00507547 */ /* 0x000fea000b83ffff */
.L_x_71:
[----:B------:R-:W-:Y:S01]  /*3a60*/  UIADD3 UR9, UPT, UPT, UR9, 0xc0, URZ ;  /* 0x000000c009097890 */ /* 0x000fe2000fffe0ff */
[----:B------:R-:W-:-:S08]  /*3a70*/  UMOV UR17, UR16 ;  /* 0x0000001000117c82 */ /* 0x000fd00008000000 */
[----:B------:R4:W-:Y:S01]  /*3a80*/  UTCBAR.2CTA.MULTICAST [UR9], URZ, UR11 ;  /* 0x000000ff090073e9 */ /* 0x0009e2000820080b */
[----:B------:R-:W-:Y:S02]  /*3a90*/  NOP ;  /* 0x0000000000007918 */ /* 0x000fe40000000000 */
.L_x_69:
[----:B------:R-:W-:Y:S01]  /*3aa0*/  UIADD3 UR19, UPT, UPT, UR19, 0x1, URZ ;  /* 0x0000000113137890 */ /* 0x000fe2000fffe0ff */
[----:B------:R-:W-:-:S03]  /*3ab0*/  ISETP.NE.AND P0, PT, R8, 0x2, PT ;  /* 0x000000020800780c */ /* 0x000fc60003f05270 */
[----:B------:R-:W-:Y:S01]  /*3ac0*/  UISETP.NE.AND UP0, UPT, UR19, 0x2, UPT ;  /* 0x000000021300788c */ /* 0x000fe2000bf05270 */
[----:B-12---:R-:W-:Y:S02]  /*3ad0*/  SEL R0, RZ, 0x1, P0 ;  /* 0x00000001ff007807 */ /* 0x006fe40000000000 */
[----:B------:R-:W-:Y:S01]  /*3ae0*/  SEL R8, R8, RZ, P0 ;  /* 0x000000ff08087207 */ /* 0x000fe20000000000 */
[----:B------:R-:W-:Y:S01]  /*3af0*/  USEL UR8, URZ, 0x1, UP0 ;  /* 0x00000001ff087887 */ /* 0x000fe20008000000 */
[----:B------:R-:W-:Y:S01]  /*3b00*/  LOP3.LUT R3, R3, R0, RZ, 0x3c, !PT ;  /* 0x0000000003037212 */ /* 0x000fe200078e3cff */
[----:B------:R-:W-:-:S04]  /*3b10*/  USEL UR19, UR19, URZ, UP0 ;  /* 0x000000ff13137287 */ /* 0x000fc80008000000 */
[----:B------:R-:W-:Y:S01]  /*3b20*/  LOP3.LUT R9, R9, UR8, RZ, 0x3c, !PT ;  /* 0x0000000809097c12 */ /* 0x000fe2000f8e3cff */
[----:B------:R-:W-:Y:S07]  /*3b30*/  @P1 BRA `(.L_x_75) ;  /* 0xfffffff800881947 */ /* 0x000fee000383ffff */
[----:B------:R-:W1:Y:S01]  /*3b40*/  S2UR UR6, SR_CgaCtaId ;  /* 0x00000000000679c3 */ /* 0x000e620000008800 */
[----:B------:R-:W-:Y:S01]  /*3b50*/  ELECT P0, URZ, PT ;  /* 0x0000000000ff782f */ /* 0x000fe20003800000 */
[----:B------:R-:W-:Y:S01]  /*3b60*/  HFMA2 R0, -RZ, RZ, 0, 5.9604644775390625e-08 ;  /* 0x00000001ff007431 */ /* 0x000fe200000001ff */
[----:B------:R-:W-:-:S05]  /*3b70*/  UMOV UR8, 0x40 ;  /* 0x0000004000087882 */ /* 0x000fca0000000000 */
[----:B------:R-:W-:Y:S01]  /*3b80*/  UVIRTCOUNT.DEALLOC.SMPOOL 0x80 ;  /* 0x000000800000784c */ /* 0x000fe20000000000 */
[----:B------:R-:W-:Y:S02]  /*3b90*/  UISETP.NE.AND UP0, UPT, UR5, URZ, UPT ;  /* 0x000000ff0500728c */ /* 0x000fe4000bf05270 */
[----:B-1----:R-:W-:-:S09]  /*3ba0*/  ULEA UR6, UR6, UR8, 0x18 ;  /* 0x0000000806067291 */ /* 0x002fd2000f8ec0ff */
[----:B------:R1:W-:Y:S01]  /*3bb0*/  @P0 STS.U8 [UR6+0x1c], R0 ;  /* 0x00001c00ff000988 */ /* 0x0003e20008000006 */
[----:B------:R-:W-:Y:S05]  /*3bc0*/  BRA.U UP0, `(.L_x_76) ;  /* 0x0000000100587547 */ /* 0x000fea000b800000 */
[----:B------:R-:W-:Y:S01]  /*3bd0*/  UIADD3 UR8, UPT, UPT, UR7, 0xd0, URZ ;  /* 0x000000d007087890 */ /* 0x000fe2000fffe0ff */
[----:B------:R-:W-:-:S03]  /*3be0*/  SHF.L.U32 R3, R9, 0x1f, RZ ;  /* 0x0000001f09037819 */ /* 0x000fc600000006ff */
[----:B------:R-:W-:-:S09]  /*3bf0*/  ULEA UR5, UR19, UR8, 0x3 ;  /* 0x0000000813057291 */ /* 0x000fd2000f8e18ff */
[----:B------:R-:W2:Y:S02]  /*3c00*/  SYNCS.PHASECHK.TRANS64.TRYWAIT P0, [UR5], R3 ;  /* 0x00000003ff0075a7 */ /* 0x000ea40008001105 */
[----:B--2---:R-:W-:Y:S05]  /*3c10*/  @!P0 BRA `(.L_x_77) ;  /* 0x0000008000388947 */ /* 0x004fea0003800000 */
.L_x_174:
[----:B----4-:R-:W-:-:S04]  /*3c20*/  UIADD3 UR9, UPT, UPT, UR19, 0x1, URZ ;  /* 0x0000000113097890 */ /* 0x010fc8000fffe0ff */
[----:B------:R-:W-:-:S04]  /*3c30*/  UISETP.NE.AND UP1, UPT, UR9, 0x2, UPT ;  /* 0x000000020900788c */ /* 0x000fc8000bf25270 */
[----:B------:R-:W-:Y:S02]  /*3c40*/  USEL UR5, URZ, 0x1, UP1 ;  /* 0x00000001ff057887 */ /* 0x000fe40008800000 */
[----:B------:R-:W-:-:S04]  /*3c50*/  USEL UR9, UR9, URZ, UP1 ;  /* 0x000000ff09097287 */ /* 0x000fc80008800000 */
[----:B------:R-:W-:Y:S01]  /*3c60*/  ULEA UR9, UR9, UR8, 0x3 ;  /* 0x0000000809097291 */ /* 0x000fe2000f8e18ff */
[----:B-1----:R-:W-:-:S04]  /*3c70*/  LOP3.LUT R3, R9, UR5, RZ, 0x3c, !PT ;  /* 0x0000000509037c12 */ /* 0x002fc8000f8e3cff */
[----:B------:R-:W-:Y:S01]  /*3c80*/  SHF.L.U32 R3, R3, 0x1f, RZ ;  /* 0x0000001f03037819 */ /* 0x000fe200000006ff */
[----:B------:R-:W-:-:S04]  /*3c90*/  IMAD.U32 R0, RZ, RZ, UR9 ;  /* 0x00000009ff007e24 */ /* 0x000fc8000f8e00ff */
[----:B------:R1:W2:Y:S03]  /*3ca0*/  SYNCS.PHASECHK.TRANS64.TRYWAIT P0, [R0+URZ], R3 ;  /* 0x00000003000075a7 */ /* 0x0002a600080011ff */
[----:B--2---:R-:W-:Y:S05]  /*3cb0*/  @!P0 NANOSLEEP.SYNCS 0x989680 ;  /* 0x009896800000895d */ /* 0x004fea0003900000 */
[----:B------:R-:W2:Y:S02]  /*3cc0*/  @!P0 SYNCS.PHASECHK.TRANS64 P0, [R0+URZ], R3 ;  /* 0x00000003000085a7 */ /* 0x000ea400080010ff */
[----:B--2---:R-:W-:Y:S05]  /*3cd0*/  @P0 BRA `(.L_x_78) ;  /* 0x0000000000200947 */ /* 0x004fea0003800000 */
.L_x_79:
[----:B--2---:R2:W4:Y:S02]  /*3ce0*/  SYNCS.PHASECHK.TRANS64.TRYWAIT P0, [R0+URZ], R3 ;  /* 0x00000003000075a7 */ /* 0x00452400080011ff */
[----:B----4-:R-:W-:Y:S05]  /*3cf0*/  @!P0 NANOSLEEP.SYNCS 0x989680 ;  /* 0x009896800000895d */ /* 0x010fea0003900000 */
[----:B------:R-:W4:Y:S02]  /*3d00*/  @!P0 SYNCS.PHASECHK.TRANS64 P0, [R0+URZ], R3 ;  /* 0x00000003000085a7 */ /* 0x000f2400080010ff */
[----:B----4-:R-:W-:Y:S05]  /*3d10*/  @!P0 BRA `(.L_x_79) ;  /* 0xfffffffc00f08947 */ /* 0x010fea000383ffff */
[----:B------:R-:W-:Y:S05]  /*3d20*/  BRA `(.L_x_78) ;  /* 0x00000000000c7947 */ /* 0x000fea0003800000 */
.L_x_76:
[----:B------:R-:W-:-:S04]  /*3d30*/  UIADD3 UR5, UPT, UPT, UR7, 0x100, URZ ;  /* 0x0000010007057890 */ /* 0x000fc8000fffe0ff */
[----:B------:R-:W-:-:S09]  /*3d40*/  UPRMT UR5, UR4, 0x654, UR5 ;  /* 0x0000065404057896 */ /* 0x000fd20008000005 */
[----:B------:R-:W-:Y:S03]  /*3d50*/  SYNCS.ARRIVE.TRANS64.RED.A1T0 RZ, [UR5], RZ ;  /* 0x000000ffffff79a7 */ /* 0x000fe60008100405 */
.L_x_78:
[----:B-12---:R-:W-:Y:S01]  /*3d60*/  SHF.L.U32 R3, RZ, 0x1f, RZ ;  /* 0x0000001fff037819 */ /* 0x006fe200000006ff */
[----:B------:R-:W-:Y:S01]  /*3d70*/  UIADD3 UR5, UPT, UPT, UR7, 0x100, URZ ;  /* 0x0000010007057890 */ /* 0x000fe2000fffe0ff */
[----:B------:R-:W-:Y:S02]  /*3d80*/  PLOP3.LUT P0, PT, PT, PT, UP0, 0x80, 0x8 ;  /* 0x000000000008781c */ /* 0x000fe40003f0f008 */
[----:B------:R-:W1:Y:S02]  /*3d90*/  SYNCS.PHASECHK.TRANS64.TRYWAIT P1, [UR7+0x100], R3 ;  /* 0x00010003ff0075a7 */ /* 0x000e640008021107 */
[----:B-1----:R-:W-:Y:S09]  /*3da0*/  @!P1 BRA `(.L_x_80) ;  /* 0x0000007c00ec9947 */ /* 0x002ff20003800000 */
.L_x_176:
[----:B------:R-:W-:Y:S01]  /*3db0*/  @!UP0 UPRMT UR5, UR4, 0x654, UR5 ;  /* 0x0000065404058896 */ /* 0x000fe20008000005 */
[----:B------:R-:W-:Y:S02]  /*3dc0*/  UMOV UR8, 0xffff ;  /* 0x0000ffff00087882 */ /* 0x000fe40000000000 */
[----:B------:R-:W-:-:S06]  /*3dd0*/  UMOV UR4, 0x1 ;  /* 0x0000000100047882 */ /* 0x000fcc0000000000 */
[----:B------:R-:W-:Y:S01]  /*3de0*/  @!P0 SYNCS.ARRIVE.TRANS64.RED.A1T0 RZ, [UR5], RZ ;  /* 0x000000ffffff89a7 */ /* 0x000fe20008100405 */
[----:B------:R-:W-:Y:S01]  /*3df0*/  NOP ;  /* 0x0000000000007918 */ /* 0x000fe20000000000 */
[----:B-1----:R-:W1:Y:S01]  /*3e00*/  LDS R0, [UR6+0x14] ;  /* 0x00001406ff007984 */ /* 0x002e620008000800 */
[----:B------:R-:W-:-:S04]  /*3e10*/  ULOP3.LUT UR5, UR21, 0xffff, URZ, 0xc0, !UPT ;  /* 0x0000ffff15057892 */ /* 0x000fc8000f8ec0ff */
[----:B------:R-:W-:-:S04]  /*3e20*/  USHF.R.U32.HI UR5, URZ, 0x5, UR5 ;  /* 0x00000005ff057899 */ /* 0x000fc80008011605 */
[----:B------:R-:W-:Y:S02]  /*3e30*/  USHF.L.U32 UR8, UR8, UR5, URZ ;  /* 0x0000000508087299 */ /* 0x000fe400080006ff */
[----:B------:R-:W-:-:S04]  /*3e40*/  USHF.L.U32 UR4, UR4, UR5, URZ ;  /* 0x0000000504047299 */ /* 0x000fc800080006ff */
[----:B-1----:R-:W-:-:S04]  /*3e50*/  LOP3.LUT R0, R0, UR8, RZ, 0xc0, !PT ;  /* 0x0000000800007c12 */ /* 0x002fc8000f8ec0ff */
[----:B------:R-:W-:-:S13]  /*3e60*/  ISETP.NE.AND P0, PT, R0, UR8, PT ;  /* 0x0000000800007c0c */ /* 0x000fda000bf05270 */
[----:B------:R-:W-:Y:S05]  /*3e70*/  @P0 BRA `(.L_x_81) ;  /* 0x0000000000580947 */ /* 0x000fea0003800000 */
[----:B------:R-:W1:Y:S02]  /*3e80*/  LDS R0, [UR6+0x18] ;  /* 0x00001806ff007984 */ /* 0x000e640008000800 */
[----:B-1----:R-:W-:-:S04]  /*3e90*/  LOP3.LUT R0, R0, UR4, RZ, 0xc0, !PT ;  /* 0x0000000400007c12 */ /* 0x002fc8000f8ec0ff */
[----:B------:R-:W-:-:S13]  /*3ea0*/  ISETP.NE.AND P0, PT, R0, UR4, PT ;  /* 0x0000000400007c0c */ /* 0x000fda000bf05270 */
[----:B------:R-:W-:Y:S05]  /*3eb0*/  @P0 BRA `(.L_x_82) ;  /* 0x00000000003c0947 */ /* 0x000fea0003800000 */
[----:B------:R-:W1:Y:S01]  /*3ec0*/  S2R R2, SR_LANEID ;  /* 0x0000000000027919 */ /* 0x000e620000000000 */
[----:B------:R-:W-:Y:S01]  /*3ed0*/  ULOP3.LUT UR8, URZ, UR8, URZ, 0x33, !UPT ;  /* 0x00000008ff087292 */ /* 0x000fe2000f8e33ff */
[----:B------:R-:W-:Y:S01]  /*3ee0*/  LOP3.LUT R4, RZ, UR4, RZ, 0x33, !PT ;  /* 0x00000004ff047c12 */ /* 0x000fe2000f8e33ff */
[----:B------:R-:W-:Y:S02]  /*3ef0*/  VOTEU.ANY UR7, UPT, PT ;  /* 0x0000000000077886 */ /* 0x000fe400038e0100 */
[----:B------:R-:W-:Y:S01]  /*3f00*/  UFLO.U32 UR7, UR7 ;  /* 0x00000007000772bd */ /* 0x000fe200080e0000 */
[----:B------:R-:W2:Y:S01]  /*3f10*/  REDUX UR4, R4 ;  /* 0x00000000040473c4 */ /* 0x000ea20000000000 */
[----:B------:R-:W-:-:S06]  /*3f20*/  IMAD.U32 R0, RZ, RZ, UR8 ;  /* 0x00000008ff007e24 */ /* 0x000fcc000f8e00ff */
[----:B------:R1:W-:Y:S01]  /*3f30*/  UTCATOMSWS.AND URZ, UR8 ;  /* 0x0000000800ff79e3 */ /* 0x0003e20008000000 */
[----:B------:R-:W3:Y:S01]  /*3f40*/  REDUX UR5, R0 ;  /* 0x00000000000573c4 */ /* 0x000ee20000000000 */
[----:B-1----:R-:W-:Y:S01]  /*3f50*/  ISETP.EQ.U32.AND P0, PT, R2, UR7, PT ;  /* 0x0000000702007c0c */ /* 0x002fe2000bf02070 */
[----:B--2---:R-:W-:Y:S01]  /*3f60*/  IMAD.U32 R2, RZ, RZ, UR4 ;  /* 0x00000004ff027e24 */ /* 0x004fe2000f8e00ff */
[----:B---3--:R-:W-:-:S11]  /*3f70*/  MOV R3, UR5 ;  /* 0x0000000500037c02 */ /* 0x008fd60008000f00 */
[----:B------:R1:W-:Y:S04]  /*3f80*/  @P0 ATOMS.AND RZ, [UR6+0x14], R3 ;  /* 0x00001403ffff098c */ /* 0x0003e8000a800006 */
[----:B------:R1:W-:Y:S01]  /*3f90*/  @P0 ATOMS.AND RZ, [UR6+0x18], R2 ;  /* 0x00001802ffff098c */ /* 0x0003e2000a800006 */
[----:B------:R-:W-:Y:S05]  /*3fa0*/  BRA `(.L_x_83) ;  /* 0x0000000000147947 */ /* 0x000fea0003800000 */
.L_x_82:
[----:B------:R-:W-:Y:S02]  /*3fb0*/  MOV R2, 0x3fd0 ;  /* 0x00003fd000027802 */ /* 0x000fe40000000f00 */
[----:B---345:R-:W-:Y:S05]  /*3fc0*/  CALL.REL.NOINC `($__internal_0_$__cuda_sm10x_tcgen05_guardrail_trap_col_being_dealloced_not_returned_by_alloc) ;  /* 0x0000008000cc7944 */ /* 0x038fea0003c00000 */
[----:B------:R-:W-:Y:S05]  /*3fd0*/  BRA `(.L_x_83) ;  /* 0x0000000000087947 */ /* 0x000fea0003800000 */
.L_x_81:
[----:B------:R-:W-:Y:S02]  /*3fe0*/  MOV R2, 0x4000 ;  /* 0x0000400000027802 */ /* 0x000fe40000000f00 */
[----:B---345:R-:W-:Y:S05]  /*3ff0*/  CALL.REL.NOINC `($__internal_2_$__cuda_sm10x_tcgen05_guardrail_trap_unallocated_columns_being_dealloced) ;  /* 0x0000008000d87944 */ /* 0x038fea0003c00000 */
.L_x_83:
[----:B------:R-:W-:Y:S01]  /*4000*/  NOP ;  /* 0x0000000000007918 */ /* 0x000fe20000000000 */
[----:B----4-:R-:W-:Y:S05]  /*4010*/  EXIT ;  /* 0x000000000000794d */ /* 0x010fea0003800000 */
.L_x_56:
[----:B------:R-:W-:-:S09]  /*4020*/  UISETP.NE.OR UP5, UPT, UR10, 0x3, !UP5 ;  /* 0x000000030a00788c */ /* 0x000fd2000efa5670 */
[----:B------:R-:W-:Y:S05]  /*4030*/  BRA.U UP5, `(.L_x_84) ;  /* 0x0000001105187547 */ /* 0x000fea000b800000 */
[----:B------:R-:W1:Y:S01]  /*4040*/  LDC R0, c[0x0][0xb30] ;  /* 0x0002cc00ff007b82 */ /* 0x000e620000000800 */
[----:B------:R-:W2:Y:S01]  /*4050*/  LDCU.64 UR8, c[0x0][0x888] ;  /* 0x00011100ff0877ac */ /* 0x000ea20008000a00 */
[----:B------:R-:W-:Y:S02]  /*4060*/  HFMA2 R29, -RZ, RZ, 0, 0 ;  /* 0x00000000ff1d7431 */ /* 0x000fe400000001ff */
[----:B------:R-:W-:Y:S01]  /*4070*/  IMAD.MOV.U32 R31, RZ, RZ, 0x1 ;  /* 0x00000001ff1f7424 */ /* 0x000fe200078e00ff */
[----:B------:R-:W-:Y:S01]  /*4080*/  MOV R23, 0x4000 ;  /* 0x0000400000177802 */ /* 0x000fe20000000f00 */
[----:B------:R-:W3:Y:S01]  /*4090*/  LDCU.64 UR4, c[0x0][0x890] ;  /* 0x00011200ff0477ac */ /* 0x000ee20008000a00 */
[----:B------:R-:W-:Y:S01]  /*40a0*/  IMAD.MOV.U32 R30, RZ, RZ, RZ ;  /* 0x000000ffff1e7224 */ /* 0x000fe200078e00ff */
[----:B------:R-:W4:Y:S01]  /*40b0*/  LDC R19, c[0x0][0x370] ;  /* 0x0000dc00ff137b82 */ /* 0x000f220000000800 */
[----:B------:R-:W-:Y:S01]  /*40c0*/  UMOV UR6, 0x400 ;  /* 0x0000040000067882 */ /* 0x000fe20000000000 */
[----:B------:R-:W-:-:S02]  /*40d0*/  UPLOP3.LUT UP1, UPT, UPT, UPT, UPT, 0x40, 0x4 ;  /* 0x000000000004789c */ /* 0x000fc40003f2e870 */
[----:B------:R-:W-:-:S04]  /*40e0*/  ULEA UR6, UR45, UR6, 0x18 ;  /* 0x000000062d067291 */ /* 0x000fc8000f8ec0ff */
[----:B------:R-:W4:Y:S01]  /*40f0*/  LDC R2, c[0x0][0xb0c] ;  /* 0x0002c300ff027b82 */ /* 0x000f220000000800 */
[----:B------:R-:W-:Y:S02]  /*4100*/  UIADD3 UR13, UPT, UPT, UR6, 0x68, URZ ;  /* 0x00000068060d7890 */ /* 0x000fe4000fffe0ff */
[----:B--2---:R-:W-:Y:S02]  /*4110*/  UISETP.NE.U32.AND UP2, UPT, UR8, URZ, UPT ;  /* 0x000000ff0800728c */ /* 0x004fe4000bf45070 */
[----:B------:R-:W-:Y:S02]  /*4120*/  UIADD3 UR33, UPT, UPT, UR6, 0x50, URZ ;  /* 0x0000005006217890 */ /* 0x000fe4000fffe0ff */
[----:B---3--:R-:W-:Y:S01]  /*4130*/  UISETP.NE.U32.AND UP3, UPT, UR4, URZ, UPT ;  /* 0x000000ff0400728c */ /* 0x008fe2000bf65070 */
[----:B------:R-:W2:Y:S01]  /*4140*/  LDC R18, c[0x0][0xb20] ;  /* 0x0002c800ff127b82 */ /* 0x000ea20000000800 */
[----:B-1----:R-:W-:Y:S01]  /*4150*/  ISETP.NE.AND P1, PT, R0, 0x1, PT ;  /* 0x000000010000780c */ /* 0x002fe20003f25270 */
[----:B------:R-:W-:-:S02]  /*4160*/  UISETP.NE.AND.EX UP2, UPT, UR9, URZ, UPT, UP2 ;  /* 0x000000ff0900728c */ /* 0x000fc4000bf45320 */
[----:B------:R-:W-:Y:S02]  /*4170*/  UIADD3 UR25, UPT, UPT, UR6, 0x58, URZ ;  /* 0x0000005806197890 */ /* 0x000fe4000fffe0ff */
[----:B------:R-:W-:Y:S02]  /*4180*/  UIADD3 UR17, UPT, UPT, UR6, 0x60, URZ ;  /* 0x0000006006117890 */ /* 0x000fe4000fffe0ff */
[----:B------:R-:W1:Y:S01]  /*4190*/  LDC.64 R32, c[0x0][0x348] ;  /* 0x0000d200ff207b82 */ /* 0x000e620000000a00 */
[----:B------:R-:W-:Y:S02]  /*41a0*/  UPRMT UR13, UR45, 0x654, UR13 ;  /* 0x000006542d0d7896 */ /* 0x000fe4000800000d */
[----:B------:R-:W-:-:S05]  /*41b0*/  UISETP.NE.AND.EX UP3, UPT, UR5, URZ, UPT, UP3 ;  /* 0x000000ff0500728c */ /* 0x000fca000bf65330 */
[----:B------:R-:W3:Y:S08]  /*41c0*/  LDC.64 R16, c[0x0][0xb10] ;  /* 0x0002c400ff107b82 */ /* 0x000ef00000000a00 */
[----:B------:R-:W1:Y:S08]  /*41d0*/  LDC.64 R6, c[0x0][0xb18] ;  /* 0x0002c600ff067b82 */ /* 0x000e700000000a00 */
[----:B------:R-:W1:Y:S08]  /*41e0*/  LDC.64 R4, c[0x0][0xb28] ;  /* 0x0002ca00ff047b82 */ /* 0x000e700000000a00 */
[----:B--2-4-:R-:W1:Y:S02]  /*41f0*/  LDC R22, c[0x0][0x374] ;  /* 0x0000dd00ff167b82 */ /* 0x014e640000000800 */
.L_x_95:
[C---:B------:R-:W-:Y:S02]  /*4200*/  LEA R0, R30.reuse, UR6, 0x3 ;  /* 0x000000061e007c11 */ /* 0x040fe4000f8e18ff */
[----:B------:R-:W-:Y:S02]  /*4210*/  SHF.L.U32 R3, R29, 0x1f, RZ ;  /* 0x0000001f1d037819 */ /* 0x000fe400000006ff */
[----:B------:R-:W-:Y:S02]  /*4220*/  LEA R24, R30, UR6, 0x4 ;  /* 0x000000061e187c11 */ /* 0x000fe4000f8e20ff */
[----:B--2---:R-:W2:Y:S02]  /*4230*/  SYNCS.PHASECHK.TRANS64.TRYWAIT P0, [R0+URZ+0xa0], R3 ;  /* 0x0000a003000075a7 */ /* 0x004ea400080011ff */
[----:B--2---:R-:W-:Y:S05]  /*4240*/  @!P0 BRA `(.L_x_85) ;  /* 0x0000007800dc8947 */ /* 0x004fea0003800000 */
.L_x_177:
[----:B------:R-:W-:Y:S01]  /*4250*/  ISETP.GE.AND P0, PT, R136, 0x1, PT ;  /* 0x000000018800780c */ /* 0x000fe20003f06270 */
[----:B------:R-:W4:Y:S01]  /*4260*/  LDS.128 R24, [R24+0x110] ;  /* 0x0001100018187984 */ /* 0x000f220000000c00 */
[----:B--2---:R-:W-:Y:S01]  /*4270*/  VIADD R0, R0, 0xb0 ;  /* 0x000000b000007836 */ /* 0x004fe20000000000 */
[----:B------:R-:W-:Y:S01]  /*4280*/  @!PT LDS RZ, [RZ] ;  /* 0x00000000fffff984 */ /* 0x000fe20000000800 */
[----:B------:R-:W-:Y:S01]  /*4290*/  @!PT LDS RZ, [RZ] ;  /* 0x00000000fffff984 */ /* 0x000fe20000000800 */
[----:B------:R-:W-:Y:S01]  /*42a0*/  @!PT LDS RZ, [RZ] ;  /* 0x00000000fffff984 */ /* 0x000fe20000000800 */
[----:B------:R-:W-:Y:S01]  /*42b0*/  @!PT LDS RZ, [RZ] ;  /* 0x00000000fffff984 */ /* 0x000fe20000000800 */
[----:B------:R2:W-:Y:S06]  /*42c0*/  MEMBAR.ALL.CTA ;  /* 0x0000000000007992 */ /* 0x0005ec0000008000 */
[----:B--2---:R-:W2:Y:S01]  /*42d0*/  FENCE.VIEW.ASYNC.S ;  /* 0x00000000000073c6 */ /* 0x004ea20000000000 */
[----:B------:R-:W-:Y:S04]  /*42e0*/  PRMT R0, RZ, 0x654, R0 ;  /* 0x00000654ff007816 */ /* 0x000fe80000000000 */
[----:B--2---:R2:W-:Y:S01]  /*42f0*/  SYNCS.ARRIVE.TRANS64.RED.A1T0 RZ, [R0+URZ], RZ ;  /* 0x000000ff00ff79a7 */ /* 0x0045e200081004ff */
[----:B----4-:R-:W-:Y:S11]  /*4300*/  LOP3.LUT P3, RZ, R26, 0x1, RZ, 0xc0, !PT ;  /* 0x000000011aff7812 */ /* 0x010ff6000786c0ff */
[----:B------:R-:W-:Y:S02]  /*4310*/  @!UPT UIADD3 URZ, UPT, UPT, URZ, URZ, URZ ;  /* 0x000000fffffff290 */ /* 0x000fe4000fffe0ff */
[----:B------:R-:W-:Y:S02]  /*4320*/  @P3 MOV R13, R24 ;  /* 0x00000018000d3202 */ /* 0x000fe40000000f00 */
[----:B------:R-:W-:Y:S01]  /*4330*/  @P3 LOP3.LUT R8, R25, 0xffff, RZ, 0xc0, !PT ;  /* 0x0000ffff19083812 */ /* 0x000fe200078ec0ff */
[----:B--2---:R-:W-:Y:S06]  /*4340*/  @!P0 BRA `(.L_x_86) ;  /* 0x0000000000a48947 */ /* 0x004fec0003800000 */
[----:B-1----:R-:W-:Y:S01]  /*4350*/  IMAD.HI.U32 R35, R22, R7, RZ ;  /* 0x0000000716237227 */ /* 0x002fe200078e00ff */
[----:B------:R-:W-:Y:S02]  /*4360*/  ISETP.NE.AND P0, PT, R6, 0x1, PT ;  /* 0x000000010600780c */ /* 0x000fe40003f05270 */
[----:B------:R-:W-:Y:S01]  /*4370*/  ISETP.NE.AND P2, PT, R136, 0x1, PT ;  /* 0x000000018800780c */ /* 0x000fe20003f45270 */
[----:B---3--:R-:W-:Y:S01]  /*4380*/  IMAD.HI.U32 R34, R19, R16, RZ ;  /* 0x0000001013227227 */ /* 0x008fe200078e00ff */
[----:B------:R-:W-:Y:S02]  /*4390*/  SHF.R.U32.HI R35, RZ, R18, R35 ;  /* 0x00000012ff237219 */ /* 0x000fe40000011623 */
[----:B------:R-:W-:Y:S01]  /*43a0*/  ISETP.NE.AND P4, PT, R2, 0x1, PT ;  /* 0x000000010200780c */ /* 0x000fe20003f85270 */
[----:B------:R-:W-:Y:S01]  /*43b0*/  IMAD.HI.U32 R36, R13, R16, RZ ;  /* 0x000000100d247227 */ /* 0x000fe200078e00ff */
[----:B------:R-:W-:Y:S02]  /*43c0*/  SHF.R.U32.HI R34, RZ, R17, R34 ;  /* 0x00000011ff227219 */ /* 0x000fe40000011622 */
[----:B------:R-:W-:Y:S01]  /*43d0*/  SEL R3, R22, R35, !P0 ;  /* 0x0000002316037207 */ /* 0x000fe20004000000 */
[C---:B------:R-:W-:Y:S01]  /*43e0*/  IMAD.HI.U32 R35, R8.reuse, R7, RZ ;  /* 0x0000000708237227 */ /* 0x040fe200078e00ff */
[----:B------:R-:W-:Y:S02]  /*43f0*/  SEL R11, R19, R34, !P4 ;  /* 0x00000022130b7207 */ /* 0x000fe40006000000 */
[----:B------:R-:W-:Y:S01]  /*4400*/  SHF.R.U32.HI R36, RZ, R17, R36 ;  /* 0x00000011ff247219 */ /* 0x000fe20000011624 */
[----:B------:R-:W-:Y:S01]  /*4410*/  IMAD.HI.U32 R38, R3, R4, RZ ;  /* 0x0000000403267227 */ /* 0x000fe200078e00ff */
[----:B------:R-:W-:Y:S03]  /*4420*/  SHF.R.U32.HI R35, RZ, R18, R35 ;  /* 0x00000012ff237219 */ /* 0x000fe60000011623 */
[----:B------:R-:W-:Y:S01]  /*4430*/  IMAD.HI.U32 R34, R11, R4, RZ ;  /* 0x000000040b227227 */ /* 0x000fe200078e00ff */
[----:B------:R-:W-:Y:S02]  /*4440*/  @P2 SHF.R.U32.HI R3, RZ, R5, R38 ;  /* 0x00000005ff032219 */ /* 0x000fe40000011626 */
[----:B------:R-:W-:Y:S02]  /*4450*/  SEL R9, R8, R35, !P0 ;  /* 0x0000002308097207 */ /* 0x000fe40004000000 */
[----:B------:R-:W-:Y:S01]  /*4460*/  @P2 SHF.R.U32.HI R11, RZ, R5, R34 ;  /* 0x00000005ff0b2219 */ /* 0x000fe20000011622 */
[C---:B------:R-:W-:Y:S01]  /*4470*/  IMAD R10, R136.reuse, R3, RZ ;  /* 0x00000003880a7224 */ /* 0x040fe200078e02ff */
[----:B------:R-:W-:Y:S01]  /*4480*/  SEL R3, R13, R36, !P4 ;  /* 0x000000240d037207 */ /* 0x000fe20006000000 */
[C---:B------:R-:W-:Y:S03]  /*4490*/  IMAD.HI.U32 R14, R9.reuse, R4, RZ ;  /* 0x00000004090e7227 */ /* 0x040fe600078e00ff */
[----:B------:R-:W-:Y:S01]  /*44a0*/  ISETP.GE.AND P0, PT, R9, R10, PT ;  /* 0x0000000a0900720c */ /* 0x000fe20003f06270 */
[C---:B------:R-:W-:Y:S01]  /*44b0*/  IMAD R12, R136.reuse, R11, RZ ;  /* 0x0000000b880c7224 */ /* 0x040fe200078e02ff */
[-C--:B------:R-:W-:Y:S04]  /*44c0*/  SHF.R.U32.HI R14, RZ, R5.reuse, R14 ;  /* 0x00000005ff0e7219 */ /* 0x080fe8000001160e */
[----:B------:R-:W-:Y:S02]  /*44d0*/  ISETP.GE.OR P0, PT, R3, R12, P0 ;  /* 0x0000000c0300720c */ /* 0x000fe40000706670 */
[----:B------:R-:W-:Y:S05]  /*44e0*/  SEL R15, R9, R14, !P2 ;  /* 0x0000000e090f7207 */ /* 0x000fea0005000000 */
[----:B------:R-:W-:Y:S04]  /*44f0*/  IMAD.MOV R14, RZ, RZ, -R15 ;  /* 0x000000ffff0e7224 */ /* 0x000fe800078e0a0f */
[----:B------:R-:W-:Y:S02]  /*4500*/  IMAD R14, R136, R14, R9 ;  /* 0x0000000e880e7224 */ /* 0x000fe400078e0209 */
[C---:B------:R-:W-:Y:S05]  /*4510*/  @!P0 IMAD.HI.U32 R10, R3.reuse, R4, RZ ;  /* 0x00000004030a8227 */ /* 0x040fea00078e00ff */
[----:B------:R-:W-:Y:S04]  /*4520*/  @!P0 SHF.R.U32.HI R10, RZ, R5, R10 ;  /* 0x00000005ff0a8219 */ /* 0x000fe8000001160a */
[----:B------:R-:W-:Y:S01]  /*4530*/  @!P0 SEL R0, R3, R10, !P2 ;  /* 0x0000000a03008207 */ /* 0x000fe20005000000 */
[----:B------:R-:W-:Y:S03]  /*4540*/  IMAD.MOV R10, RZ, RZ, -R3 ;  /* 0x000000ffff0a7224 */ /* 0x000fe600078e0a03 */
[----:B------:R-:W-:Y:S01]  /*4550*/  @!P0 IADD3 R15, PT, PT, R15, -R0, RZ ;  /* 0x800000000f0f8210 */ /* 0x000fe20007ffe0ff */
[----:B------:R-:W-:Y:S01]  /*4560*/  @!P0 IMAD R0, R11, R14, R0 ;  /* 0x0000000e0b008224 */ /* 0x000fe200078e0200 */
[----:B------:R-:W-:Y:S01]  /*4570*/  IADD3 R11, PT, PT, -R9, RZ, RZ ;  /* 0x000000ff090b7210 */ /* 0x000fe20007ffe1ff */
[----:B------:R-:W-:Y:S02]  /*4580*/  IMAD R13, R2, R10, R13 ;  /* 0x0000000a020d7224 */ /* 0x000fe400078e020d */
[----:B------:R-:W-:Y:S02]  /*4590*/  @!P0 IMAD R9, R15, R136, R3 ;  /* 0x000000880f098224 */ /* 0x000fe400078e0203 */
[----:B------:R-:W-:Y:S02]  /*45a0*/  @!P0 IMAD.MOV.U32 R3, RZ, RZ, R0 ;  /* 0x000000ffff038224 */ /* 0x000fe400078e0000 */
[----:B------:R-:W-:Y:S02]  /*45b0*/  IMAD R8, R6, R11, R8 ;  /* 0x0000000b06087224 */ /* 0x000fe400078e0208 */
[----:B------:R-:W-:Y:S02]  /*45c0*/  IMAD R13, R3, R2, R13 ;  /* 0x00000002030d7224 */ /* 0x000fe400078e020d */
[----:B------:R-:W-:Y:S02]  /*45d0*/  IMAD R8, R9, R6, R8 ;  /* 0x0000000609087224 */ /* 0x000fe400078e0208 */
.L_x_86:
[----:B------:R-:W-:Y:S05]  /*45e0*/  BRA.U UP1, `(.L_x_87) ;  /* 0x0000000101107547 */ /* 0x000fea000b800000 */
[----:B------:R-:W-:Y:S04]  /*45f0*/  MOV R0, UR7 ;  /* 0x0000000700007c02 */ /* 0x000fe80008000f00 */
[----:B------:R-:W-:Y:S04]  /*4600*/  SHF.L.U32 R3, R0, 0x1f, RZ ;  /* 0x0000001f00037819 */ /* 0x000fe800000006ff */
[----:B------:R-:W2:Y:S02]  /*4610*/  SYNCS.PHASECHK.TRANS64.TRYWAIT P0, [UR6+0x98], R3 ;  /* 0x00009803ff0075a7 */ /* 0x000ea40008001106 */
[----:B--2---:R-:W-:Y:S05]  /*4620*/  @!P0 BRA `(.L_x_88) ;  /* 0x0000007400f88947 */ /* 0x004fea0003800000 */
.L_x_87:
[----:B------:R-:W-:Y:S02]  /*4630*/  R2UR UR35, R21 ;  /* 0x00000000152372ca */ /* 0x000fe400000e0000 */
[----:B------:R-:W-:Y:S02]  /*4640*/  R2UR UR34, R20 ;  /* 0x00000000142272ca */ /* 0x000fe400000e0000 */
[----:B------:R-:W-:Y:S02]  /*4650*/  ISETP.NE.U32.AND P2, PT, RZ, UR4, PT ;  /* 0x00000004ff007c0c */ /* 0x000fe4000bf45070 */
[----:B------:R-:W-:Y:S02]  /*4660*/  SHF.L.U32 R12, R31, 0x1f, RZ ;  /* 0x0000001f1f0c7819 */ /* 0x000fe400000006ff */
[----:B------:R-:W-:Y:S05]  /*4670*/  ISETP.NE.AND.EX P2, PT, RZ, UR5, PT, P2 ;  /* 0x00000005ff007c0c */ /* 0x000fea000bf45320 */
[----:B------:R-:W-:Y:S02]  /*4680*/  USHF.L.U32 UR35, UR35, 0x7, URZ ;  /* 0x0000000723237899 */ /* 0x000fe400080006ff */
[----:B------:R-:W-:Y:S01]  /*4690*/  USHF.L.U32 UR34, UR34, 0x8, URZ ;  /* 0x0000000822227899 */ /* 0x000fe200080006ff */
[----:B------:R-:W-:Y:S11]  /*46a0*/  BRA.U !UP3, `(.L_x_89) ;  /* 0x000000010b347547 */ /* 0x000ff6000b800000 */
[----:B------:R-:W-:Y:S01]  /*46b0*/  UPLOP3.LUT UP0, UPT, UPT, UPT, UP2, 0x80, 0x8 ;  /* 0x000000000008789c */ /* 0x000fe20003f0f020 */
[----:B--2---:R-:W-:Y:S02]  /*46c0*/  HFMA2 R0, -RZ, RZ, 0, 5.9604644775390625e-08 ;  /* 0x00000001ff007431 */ /* 0x004fe400000001ff */
[----:B------:R-:W-:Y:S03]  /*46d0*/  IMAD.MOV.U32 R193, RZ, RZ, 0x1 ;  /* 0x00000001ffc17424 */ /* 0x000fe600078e00ff */
[----:B------:R-:W-:Y:S05]  /*46e0*/  PLOP3.LUT P0, PT, PT, PT, UP0, 0x80, 0x8 ;  /* 0x000000000008781c */ /* 0x000fea0003f0f008 */
[----:B------:R-:W2:Y:S01]  /*46f0*/  @UP0 LDCU.64 UR10, c[0x0][0x888] ;  /* 0x00011100ff0a07ac */ /* 0x000ea20008000a00 */
[----:B------:R-:W-:Y:S07]  /*4700*/  @UP0 UIMAD UR8, UR44, UR4, URZ ;  /* 0x000000042c0802a4 */ /* 0x000fee000f8e02ff */
[----:B------:R-:W-:Y:S01]  /*4710*/  @!P0 PRMT R193, R0, 0x7610, R193 ;  /* 0x0000761000c18816 */ /* 0x000fe200000000c1 */
[----:B--2---:R-:W-:Y:S03]  /*4720*/  @UP0 UIMAD.WIDE UR10, UR8, 0x4, UR10 ;  /* 0x00000004080a08a5 */ /* 0x004fe6000f8e020a */
[----:B------:R-:W2:Y:S03]  /*4730*/  @!UP0 LDCU UR8, c[0x0][0x880] ;  /* 0x00011000ff0887ac */ /* 0x000ea60008000800 */
[----:B------:R-:W-:Y:S01]  /*4740*/  IMAD.U32 R10, RZ, RZ, UR10 ;  /* 0x0000000aff0a7e24 */ /* 0x000fe2000f8e00ff */
[----:B------:R-:W-:Y:S05]  /*4750*/  MOV R11, UR11 ;  /* 0x0000000b000b7c02 */ /* 0x000fea0008000f00 */
[----:B-----5:R4:W5:Y:S02]  /*4760*/  @P0 LDG.E R145, desc[UR46][R10.64] ;  /* 0x0000002e0a910981 */ /* 0x020964000c1e1900 */
[----:B--2-4-:R-:W-:Y:S07]  /*4770*/  @!P0 IMAD.U32 R145, RZ, RZ, UR8 ;  /* 0x00000008ff918e24 */ /* 0x014fee000f8e00ff */
.L_x_89:
[----:B-----5:R-:W-:Y:S01]  /*4780*/  @!P2 FSETP.EQ.AND P0, PT, R145, RZ, PT ;  /* 0x000000ff9100a20b */ /* 0x020fe20003f02000 */
[----:B------:R-:W-:Y:S01]  /*4790*/  @!UPT UIADD3 URZ, UPT, UPT, URZ, URZ, URZ ;  /* 0x000000fffffff290 */ /* 0x000fe2000fffe0ff */
[----:B------:R-:W-:Y:S11]  /*47a0*/  @!P2 BRA `(.L_x_90) ;  /* 0x000000000014a947 */ /* 0x000ff60003800000 */
[----:B------:R-:W-:Y:S02]  /*47b0*/  LOP3.LUT P2, RZ, R193, 0xff, RZ, 0xc0, !PT ;  /* 0x000000ffc1ff7812 */ /* 0x000fe4000784c0ff */
[----:B------:R-:W-:Y:S04]  /*47c0*/  PLOP3.LUT P0, PT, PT, PT, UP0, 0x80, 0x8 ;  /* 0x000000000008781c */ /* 0x000fe80003f0f008 */
[----:B------:R-:W-:Y:S07]  /*47d0*/  PLOP3.LUT P0, PT, P0, PT, PT, 0x8, 0x80 ;  /* 0x000000000080781c */ /* 0x000fee000070e170 */
[----:B------:R-:W-:Y:S11]  /*47e0*/  @P2 FSETP.EQ.AND P0, PT, R145, RZ, PT ;  /* 0x000000ff9100220b */ /* 0x000ff60003f02000 */
[----:B------:R-:W-:Y:S02]  /*47f0*/  @!UPT UIADD3 URZ, UPT, UPT, URZ, URZ, URZ ;  /* 0x000000fffffff290 */ /* 0x000fe4000fffe0ff */
.L_x_90:
[----:B------:R-:W4:Y:S01]  /*4800*/  SYNCS.PHASECHK.TRANS64.TRYWAIT P2, [UR6+0x70], R12 ;  /* 0x0000700cff0075a7 */ /* 0x000f220008041106 */
[----:B------:R-:W-:Y:S04]  /*4810*/  ELECT P4, URZ, PT ;  /* 0x0000000000ff782f */ /* 0x000fe80003880000 */
[----:B------:R-:W-:Y:S11]  /*4820*/  PLOP3.LUT P4, PT, P0, P4, PT, 0xf2, 0x2f ;  /* 0x00000000002f781c */ /* 0x000ff60000789e72 */
[----:B------:R-:W-:Y:S02]  /*4830*/  @!UPT UIADD3 URZ, UPT, UPT, URZ, URZ, URZ ;  /* 0x000000fffffff290 */ /* 0x000fe4000fffe0ff */
[----:B-1----:R-:W-:Y:S05]  /*4840*/  @!P4 IADD3 R9, P0, PT, R32, 0x580, RZ ;  /* 0x000005802009c810 */ /* 0x002fea0007f1e0ff */
[----:B--2---:R-:W-:Y:S01]  /*4850*/  @!P4 IMAD.X R0, RZ, RZ, R33, P0 ;  /* 0x000000ffff00c224 */ /* 0x004fe200000e0621 */
[----:B----4-:R-:W-:Y:S07]  /*4860*/  @!P2 BRA `(.L_x_91) ;  /* 0x000000740080a947 */ /* 0x010fee0003800000 */
.L_x_180:
[----:B------:R-:W-:Y:S01]  /*4870*/  @!P4 R2UR UR8, R0 ;  /* 0x000000000008c2ca */ /* 0x000fe200000e0000 */
[----:B------:R-:W-:Y:S01]  /*4880*/  VOTEU.ALL UP1, P4 ;  /* 0x0000000000ff7886 */ /* 0x000fe20002020000 */
[----:B------:R-:W-:Y:S01]  /*4890*/  @!P4 R2UR UR9, R9 ;  /* 0x000000000909c2ca */ /* 0x000fe200000e0000 */
[----:B------:R-:W-:Y:S01]  /*48a0*/  @!P4 IMAD.MOV.U32 R0, RZ, RZ, 0x4000 ;  /* 0x00004000ff00c424 */ /* 0x000fe200078e00ff */
[----:B------:R-:W-:Y:S01]  /*48b0*/  UMOV UR10, 0x0 ;  /* 0x00000000000a7882 */ /* 0x000fe20000000000 */
[----:B------:R-:W-:Y:S01]  /*48c0*/  UMOV UR11, 0x10000000 ;  /* 0x10000000000b7882 */ /* 0x000fe20000000000 */
[----:B------:R-:W-:Y:S01]  /*48d0*/  @!UP1 UIADD3 UR32, UPT, UPT, UR6, 0x400, URZ ;  /* 0x0000040006209890 */ /* 0x000fe2000fffe0ff */
[----:B------:R-:W-:Y:S01]  /*48e0*/  @!P4 IADD3 R9, P0, PT, R32, 0x580, RZ ;  /* 0x000005802009c810 */ /* 0x000fe20007f1e0ff */
[----:B------:R-:W-:Y:S01]  /*48f0*/  VOTEU.ALL UP1, P4 ;  /* 0x0000000000ff7886 */ /* 0x000fe20002020000 */
[----:B------:R-:W-:Y:S04]  /*4900*/  UMOV UR36, UR44 ;  /* 0x0000002c00247c82 */ /* 0x000fe80008000000 */
[----:B------:R-:W-:Y:S01]  /*4910*/  IMAD.U32 R11, RZ, RZ, UR8 ;  /* 0x00000008ff0b7e24 */ /* 0x000fe2000f8e00ff */
[----:B------:R-:W-:Y:S01]  /*4920*/  UPRMT UR8, UR45, 0x654, UR33 ;  /* 0x000006542d087896 */ /* 0x000fe20008000021 */
[----:B------:R-:W-:Y:S03]  /*4930*/  IMAD.U32 R10, RZ, RZ, UR9 ;  /* 0x00000009ff0a7e24 */ /* 0x000fe6000f8e00ff */
[----:B------:R-:W-:Y:S02]  /*4940*/  @!P4 R2UR UR15, R11 ;  /* 0x000000000b0fc2ca */ /* 0x000fe400000e0000 */
[----:B------:R-:W-:Y:S11]  /*4950*/  @!P4 R2UR UR14, R10 ;  /* 0x000000000a0ec2ca */ /* 0x000ff600000e0000 */
[----:B------:R-:W-:Y:S02]  /*4960*/  @!UPT UIADD3 URZ, UPT, UPT, URZ, URZ, URZ ;  /* 0x000000fffffff290 */ /* 0x000fe4000fffe0ff */
[----:B------:R2:W-:Y:S01]  /*4970*/  @!UP1 UTMALDG.3D [UR32], [UR14], desc[UR10] ;  /* 0x00000a200e0095b4 */ /* 0x0005e20008011000 */
[----:B------:R4:W-:Y:S01]  /*4980*/  @!P4 SYNCS.ARRIVE.TRANS64.RED.A0TR RZ, [UR6+0x50], R0 ;  /* 0x00005000ffffc9a7 */ /* 0x0009e20008300406 */
[----:B------:R-:W-:Y:S01]  /*4990*/  SYNCS.ARRIVE.TRANS64.RED.A1T0 RZ, [UR8], RZ ;  /* 0x000000ffffff79a7 */ /* 0x000fe20008100408 */
[----:B----4-:R-:W-:Y:S01]  /*49a0*/  @!P4 IMAD.X R0, RZ, RZ, R33, P0 ;  /* 0x000000ffff00c224 */ /* 0x010fe200000e0621 */
[----:B------:R-:W4:Y:S02]  /*49b0*/  SYNCS.PHASECHK.TRANS64.TRYWAIT P2, [UR6+0x78], R12 ;  /* 0x0000780cff0075a7 */ /* 0x000f240008041106 */
[----:B--2-4-:R-:W-:Y:S05]  /*49c0*/  @!P2 BRA `(.L_x_92) ;  /* 0x000000740040a947 */ /* 0x014fea0003800000 */
.L_x_182:
        /* <DEDUP_REMOVED lines=8> */
[----:B------:R-:W-:Y:S01]  /*4a50*/  @!UP1 UIADD3 UR24, UPT, UPT, UR6, 0x4400, URZ ;  /* 0x0000440006189890 */ /* 0x000fe2000fffe0ff */
[----:B------:R-:W-:Y:S01]  /*4a60*/  VOTEU.ALL UP1, P4 ;  /* 0x0000000000ff7886 */ /* 0x000fe20002020000 */
[----:B------:R-:W-:Y:S01]  /*4a70*/  UMOV UR27, UR35 ;  /* 0x00000023001b7c82 */ /* 0x000fe20008000000 */
[----:B------:R-:W-:Y:S02]  /*4a80*/  UMOV UR28, UR44 ;  /* 0x0000002c001c7c82 */ /* 0x000fe40008000000 */
[----:B------:R-:W-:Y:S01]  /*4a90*/  IMAD.U32 R11, RZ, RZ, UR8 ;  /* 0x00000008ff0b7e24 */ /* 0x000fe2000f8e00ff */
[----:B------:R-:W-:Y:S01]  /*4aa0*/  UPRMT UR8, UR45, 0x654, UR25 ;  /* 0x000006542d087896 */ /* 0x000fe20008000019 */
[----:B------:R-:W-:Y:S02]  /*4ab0*/  IMAD.U32 R10, RZ, RZ, UR9 ;  /* 0x00000009ff0a7e24 */ /* 0x000fe4000f8e00ff */
[----:B------:R-:W-:Y:S01]  /*4ac0*/  @!P4 IMAD.X R20, RZ, RZ, R33, P0 ;  /* 0x000000ffff14c224 */ /* 0x000fe200000e0621 */
[----:B------:R-:W-:Y:S02]  /*4ad0*/  @!P4 R2UR UR15, R11 ;  /* 0x000000000b0fc2ca */ /* 0x000fe400000e0000 */
[----:B------:R-:W-:Y:S11]  /*4ae0*/  @!P4 R2UR UR14, R10 ;  /* 0x000000000a0ec2ca */ /* 0x000ff600000e0000 */
[----:B------:R-:W-:Y:S02]  /*4af0*/  @!UPT UIADD3 URZ, UPT, UPT, URZ, URZ, URZ ;  /* 0x000000fffffff290 */ /* 0x000fe4000fffe0ff */
[----:B------:R2:W-:Y:S01]  /*4b00*/  @!UP1 UTMALDG.3D [UR24], [UR14], desc[UR10] ;  /* 0x00000a180e0095b4 */ /* 0x0005e20008011000 */
[----:B------:R2:W-:Y:S01]  /*4b10*/  @!P4 SYNCS.ARRIVE.TRANS64.RED.A0TR RZ, [UR6+0x58], R0 ;  /* 0x00005800ffffc9a7 */ /* 0x0005e20008300406 */
[----:B------:R-:W-:Y:S01]  /*4b20*/  SYNCS.ARRIVE.TRANS64.RED.A1T0 RZ, [UR8], RZ ;  /* 0x000000ffffff79a7 */ /* 0x000fe20008100408 */
[----:B------:R-:W4:Y:S02]  /*4b30*/  SYNCS.PHASECHK.TRANS64.TRYWAIT P2, [UR6+0x80], R12 ;  /* 0x0000800cff0075a7 */ /* 0x000f240008041106 */
[----:B--2-4-:R-:W-:Y:S05]  /*4b40*/  @!P2 BRA `(.L_x_93) ;  /* 0x0000007000f8a947 */ /* 0x014fea0003800000 */
.L_x_184:
[----:B------:R-:W2:Y:S01]  /*4b50*/  LDC.64 R14, c[0x0][0xb10] ;  /* 0x0002c400ff0e7b82 */ /* 0x000ea20000000a00 */
[----:B------:R-:W-:Y:S01]  /*4b60*/  @!P4 R2UR UR8, R20 ;  /* 0x000000001408c2ca */ /* 0x000fe200000e0000 */
[----:B------:R-:W-:Y:S01]  /*4b70*/  VOTEU.ALL UP1, P4 ;  /* 0x0000000000ff7886 */ /* 0x000fe20002020000 */
[----:B------:R-:W-:Y:S01]  /*4b80*/  @!P4 R2UR UR9, R21 ;  /* 0x000000001509c2ca */ /* 0x000fe200000e0000 */
[----:B------:R-:W-:Y:S01]  /*4b90*/  UMOV UR10, 0x0 ;  /* 0x00000000000a7882 */ /* 0x000fe20000000000 */
[----:B------:R-:W-:Y:S03]  /*4ba0*/  UMOV UR11, 0x10000000 ;  /* 0x10000000000b7882 */ /* 0x000fe60000000000 */
[----:B------:R-:W4:Y:S01]  /*4bb0*/  LDC.64 R10, c[0x0][0xb18] ;  /* 0x0002c600ff0a7b82 */ /* 0x000f220000000a00 */
[----:B------:R-:W-:Y:S01]  /*4bc0*/  @!UP1 UIADD3 UR18, UPT, UPT, UR34, 0x80, URZ ;  /* 0x0000008022129890 */ /* 0x000fe2000fffe0ff */
[----:B------:R-:W-:Y:S01]  /*4bd0*/  @P3 SHF.R.U32.HI R28, RZ, 0x10, R25 ;  /* 0x00000010ff1c3819 */ /* 0x000fe20000011619 */
[----:B------:R-:W-:Y:S01]  /*4be0*/  @!UP1 UIADD3 UR16, UPT, UPT, UR6, 0x8400, URZ ;  /* 0x0000840006109890 */ /* 0x000fe2000fffe0ff */
[----:B------:R-:W-:Y:S01]  /*4bf0*/  VIADD R30, R30, 0x1 ;  /* 0x000000011e1e7836 */ /* 0x000fe20000000000 */
[----:B------:R-:W-:Y:S03]  /*4c00*/  VOTEU.ALL UP1, P4 ;  /* 0x0000000000ff7886 */ /* 0x000fe60002020000 */
[----:B------:R-:W5:Y:S01]  /*4c10*/  @!P1 LDC R0, c[0x0][0xb20] ;  /* 0x0002c800ff009b82 */ /* 0x000f620000000800 */
[----:B------:R-:W-:Y:S01]  /*4c20*/  UMOV UR19, UR35 ;  /* 0x0000002300137c82 */ /* 0x000fe20008000000 */
[----:B------:R-:W-:Y:S01]  /*4c30*/  IMAD.U32 R21, RZ, RZ, UR8 ;  /* 0x00000008ff157e24 */ /* 0x000fe2000f8e00ff */
[----:B------:R-:W-:Y:S05]  /*4c40*/  UMOV UR20, UR44 ;  /* 0x0000002c00147c82 */ /* 0x000fea0008000000 */
[----:B-1----:R-:W1:Y:S01]  /*4c50*/  @!P1 LDC R3, c[0x0][0xb0c] ;  /* 0x0002c300ff039b82 */ /* 0x002e620000000800 */
[----:B------:R-:W-:Y:S01]  /*4c60*/  IMAD.U32 R20, RZ, RZ, UR9 ;  /* 0x00000009ff147e24 */ /* 0x000fe2000f8e00ff */
[----:B------:R-:W-:Y:S01]  /*4c70*/  UPRMT UR8, UR45, 0x654, UR17 ;  /* 0x000006542d087896 */ /* 0x000fe20008000011 */
[----:B------:R-:W-:Y:S03]  /*4c80*/  @!P4 R2UR UR15, R21 ;  /* 0x00000000150fc2ca */ /* 0x000fe600000e0000 */
[----:B------:R-:W-:Y:S01]  /*4c90*/  @!P4 R2UR UR14, R20 ;  /* 0x00000000140ec2ca */ /* 0x000fe200000e0000 */
[----:B------:R-:W-:Y:S11]  /*4ca0*/  @!P4 IMAD.MOV.U32 R20, RZ, RZ, 0x4000 ;  /* 0x00004000ff14c424 */ /* 0x000ff600078e00ff */
[----:B------:R-:W-:Y:S01]  /*4cb0*/  @!UPT UIADD3 URZ, UPT, UPT, URZ, URZ, URZ ;  /* 0x000000fffffff290 */ /* 0x000fe2000fffe0ff */
[----:B------:R1:W-:Y:S01]  /*4cc0*/  @!UP1 UTMALDG.3D [UR16], [UR14], desc[UR10] ;  /* 0x00000a100e0095b4 */ /* 0x0003e20008011000 */
[----:B------:R1:W-:Y:S02]  /*4cd0*/  @!P4 SYNCS.ARRIVE.TRANS64.RED.A0TR RZ, [UR6+0x60], R20 ;  /* 0x00006014ffffc9a7 */ /* 0x0003e40008300406 */
[----:B-1----:R-:W-:Y:S01]  /*4ce0*/  @!P1 ISETP.NE.AND P2, PT, R3, 0x1, PT ;  /* 0x000000010300980c */ /* 0x002fe20003f45270 */
[C---:B--2---:R-:W-:Y:S01]  /*4cf0*/  @!P1 IMAD.HI.U32 R14, R13.reuse, R14, RZ ;  /* 0x0000000e0d0e9227 */ /* 0x044fe200078e00ff */
[----:B----4-:R-:W-:Y:S03]  /*4d00*/  @!P1 ISETP.NE.AND P0, PT, R10, 0x1, PT ;  /* 0x000000010a00980c */ /* 0x010fe60003f05270 */
[C---:B------:R-:W-:Y:S01]  /*4d10*/  @!P1 IMAD.HI.U32 R11, R8.reuse, R11, RZ ;  /* 0x0000000b080b9227 */ /* 0x040fe200078e00ff */
[----:B------:R-:W-:Y:S04]  /*4d20*/  @!P1 SHF.R.U32.HI R14, RZ, R15, R14 ;  /* 0x0000000fff0e9219 */ /* 0x000fe8000001160e */
[----:B-----5:R-:W-:Y:S01]  /*4d30*/  @!P1 SHF.R.U32.HI R9, RZ, R0, R11 ;  /* 0x00000000ff099219 */ /* 0x020fe2000001160b */
[----:B------:R-:W-:Y:S01]  /*4d40*/  SYNCS.ARRIVE.TRANS64.RED.A1T0 RZ, [UR8], RZ ;  /* 0x000000ffffff79a7 */ /* 0x000fe20008100408 */
[----:B------:R-:W-:Y:S02]  /*4d50*/  @!P1 SEL R14, R13, R14, !P2 ;  /* 0x0000000e0d0e9207 */ /* 0x000fe40005000000 */
[----:B------:R-:W-:Y:S01]  /*4d60*/  @!P1 SEL R9, R8, R9, !P0 ;  /* 0x0000000908099207 */ /* 0x000fe20004000000 */
[----:B------:R-:W1:Y:S04]  /*4d70*/  SYNCS.PHASECHK.TRANS64.TRYWAIT P5, [UR6+0x88], R12 ;  /* 0x0000880cff0075a7 */ /* 0x000e6800080a1106 */
[----:B------:R-:W-:Y:S02]  /*4d80*/  @!P1 IMAD.IADD R0, R9, 0x1, -R14 ;  /* 0x0000000109009824 */ /* 0x000fe400078e0a0e */
[----:B------:R-:W-:Y:S02]  /*4d90*/  @!P1 IMAD.IADD R9, R14, 0x1, -R9 ;  /* 0x000000010e099824 */ /* 0x000fe400078e0a09 */
[----:B------:R-:W-:Y:S02]  /*4da0*/  @!P1 IMAD R13, R0, R3, R13 ;  /* 0x00000003000d9224 */ /* 0x000fe400078e020d */
[----:B------:R-:W-:Y:S01]  /*4db0*/  @!P1 IMAD R8, R9, R10, R8 ;  /* 0x0000000a09089224 */ /* 0x000fe200078e0208 */
[----:B-1----:R-:W-:Y:S06]  /*4dc0*/  @!P5 BRA `(.L_x_94) ;  /* 0x000000700070d947 */ /* 0x002fec0003800000 */
.L_x_186:
[----:B-1----:R-:W-:Y:S01]  /*4dd0*/  @!P4 IADD3 R3, P0, PT, R32, 0x580, RZ ;  /* 0x000005802003c810 */ /* 0x002fe20007f1e0ff */
[----:B------:R-:W-:Y:S01]  /*4de0*/  VOTEU.ALL UP1, P4 ;  /* 0x0000000000ff7886 */ /* 0x000fe20002020000 */
[----:B------:R-:W-:Y:S01]  /*4df0*/  UMOV UR18, 0x0 ;  /* 0x0000000000127882 */ /* 0x000fe20000000000 */
[----:B------:R-:W-:Y:S01]  /*4e00*/  UMOV UR19, 0x10000000 ;  /* 0x1000000000137882 */ /* 0x000fe20000000000 */
[----:B------:R-:W-:Y:S01]  /*4e10*/  @!P4 R2UR UR9, R3 ;  /* 0x000000000309c2ca */ /* 0x000fe200000e0000 */
[----:B------:R-:W-:Y:S01]  /*4e20*/  @!P4 IMAD.X R0, RZ, RZ, R33, P0 ;  /* 0x000000ffff00c224 */ /* 0x000fe200000e0621 */
[----:B------:R-:W-:Y:S01]  /*4e30*/  @!UP1 UIADD3 UR10, UPT, UPT, UR34, 0xc0, URZ ;  /* 0x000000c0220a9890 */ /* 0x000fe2000fffe0ff */
[----:B------:R-:W-:Y:S01]  /*4e40*/  ISETP.NE.AND P0, PT, R30, 0x2, PT ;  /* 0x000000021e00780c */ /* 0x000fe20003f05270 */
[----:B------:R-:W-:Y:S01]  /*4e50*/  UMOV UR11, UR35 ;  /* 0x00000023000b7c82 */ /* 0x000fe20008000000 */
[----:B------:R-:W-:Y:S01]  /*4e60*/  UMOV UR12, UR44 ;  /* 0x0000002c000c7c82 */ /* 0x000fe20008000000 */
[----:B------:R-:W-:Y:S01]  /*4e70*/  @!P4 R2UR UR8, R0 ;  /* 0x000000000008c2ca */ /* 0x000fe200000e0000 */
[----:B------:R-:W-:Y:S01]  /*4e80*/  IMAD.IADD R20, R8, 0x1, R180 ;  /* 0x0000000108147824 */ /* 0x000fe200078e02b4 */
[----:B------:R-:W-:Y:S01]  /*4e90*/  @P3 R2UR UR44, R28 ;  /* 0x000000001c2c32ca */ /* 0x000fe200000e0000 */
[----:B------:R-:W-:Y:S01]  /*4ea0*/  IMAD.IADD R21, R13, 0x1, R192 ;  /* 0x000000010d157824 */ /* 0x000fe200078e02c0 */
[----:B------:R-:W-:Y:S02]  /*4eb0*/  SEL R0, RZ, 0x1, P0 ;  /* 0x00000001ff007807 */ /* 0x000fe40000000000 */
[----:B------:R-:W-:Y:S01]  /*4ec0*/  LOP3.LUT R31, R31, 0x1, RZ, 0x3c, !PT ;  /* 0x000000011f1f7812 */ /* 0x000fe200078e3cff */
[----:B------:R-:W-:Y:S01]  /*4ed0*/  IMAD.U32 R10, RZ, RZ, UR9 ;  /* 0x00000009ff0a7e24 */ /* 0x000fe2000f8e00ff */
[----:B------:R-:W-:Y:S01]  /*4ee0*/  @!UP1 UIADD3 UR9, UPT, UPT, UR6, 0x68, URZ ;  /* 0x0000006806099890 */ /* 0x000fe2000fffe0ff */
[----:B------:R-:W-:Y:S02]  /*4ef0*/  LOP3.LUT R29, R29, R0, RZ, 0x3c, !PT ;  /* 0x000000001d1d7212 */ /* 0x000fe400078e3cff */
[----:B------:R-:W-:Y:S02]  /*4f00*/  SEL R30, R30, RZ, P0 ;  /* 0x000000ff1e1e7207 */ /* 0x000fe40000000000 */
[----:B------:R-:W-:Y:S01]  /*4f10*/  IMAD.U32 R11, RZ, RZ, UR8 ;  /* 0x00000008ff0b7e24 */ /* 0x000fe2000f8e00ff */
[----:B------:R-:W-:Y:S01]  /*4f20*/  @!P4 R2UR UR14, R10 ;  /* 0x000000000a0ec2ca */ /* 0x000fe200000e0000 */
[----:B------:R-:W-:Y:S01]  /*4f30*/  @!UP1 UIADD3 UR8, UPT, UPT, UR6, 0xc400, URZ ;  /* 0x0000c40006089890 */ /* 0x000fe2000fffe0ff */
[----:B------:R-:W-:Y:S02]  /*4f40*/  VOTEU.ALL UP1, P4 ;  /* 0x0000000000ff7886 */ /* 0x000fe40002020000 */
[----:B------:R-:W-:Y:S11]  /*4f50*/  @!P4 R2UR UR15, R11 ;  /* 0x000000000b0fc2ca */ /* 0x000ff600000e0000 */
[----:B------:R-:W-:Y:S02]  /*4f60*/  @!UPT UIADD3 URZ, UPT, UPT, URZ, URZ, URZ ;  /* 0x000000fffffff290 */ /* 0x000fe4000fffe0ff */
[----:B------:R2:W-:Y:S01]  /*4f70*/  @!UP1 UTMALDG.3D [UR8], [UR14], desc[UR18] ;  /* 0x000012080e0095b4 */ /* 0x0005e20008011000 */
[----:B------:R2:W-:Y:S01]  /*4f80*/  @!P4 SYNCS.ARRIVE.TRANS64.RED.A0TR RZ, [UR6+0x68], R23 ;  /* 0x00006817ffffc9a7 */ /* 0x0005e20008300406 */
[----:B------:R-:W-:Y:S01]  /*4f90*/  UPLOP3.LUT UP1, UPT, UPT, UPT, UPT, 0x80, 0x8 ;  /* 0x000000000008789c */ /* 0x000fe20003f2f070 */
[----:B------:R-:W-:Y:S01]  /*4fa0*/  SYNCS.ARRIVE.TRANS64.RED.A1T0 RZ, [UR13], RZ ;  /* 0x000000ffffff79a7 */ /* 0x000fe2000810040d */
[----:B------:R-:W-:Y:S09]  /*4fb0*/  @P3 BRA `(.L_x_95) ;  /* 0xfffffff000903947 */ /* 0x000ff2000383ffff */
[----:B------:R-:W-:-:S04]  /*4fc0*/  SHF.L.U32 R3, R31, 0x1f, RZ ;  /* 0x0000001f1f037819 */ /* 0x000fc800000006ff */
[----:B------:R-:W1:Y:S02]  /*4fd0*/  SYNCS.PHASECHK.TRANS64.TRYWAIT P0, [UR6+0x70], R3 ;  /* 0x00007003ff0075a7 */ /* 0x000e640008001106 */
[----:B-1----:R-:W-:Y:S05]  /*4fe0*/  @!P0 BRA `(.L_x_96) ;  /* 0x0000007000008947 */ /* 0x002fea0003800000 */
.L_x_188:
[----:B------:R-:W4:Y:S02]  /*4ff0*/  SYNCS.PHASECHK.TRANS64.TRYWAIT P0, [UR6+0x78], R3 ;  /* 0x00007803ff0075a7 */ /* 0x000f240008001106 */
[----:B----4-:R-:W-:Y:S05]  /*5000*/  @!P0 BRA `(.L_x_97) ;  /* 0x0000007000108947 */ /* 0x010fea0003800000 */
.L_x_190:
[----:B------:R-:W4:Y:S02]  /*5010*/  SYNCS.PHASECHK.TRANS64.TRYWAIT P0, [UR6+0x80], R3 ;  /* 0x00008003ff0075a7 */ /* 0x000f240008001106 */
[----:B----4-:R-:W-:Y:S05]  /*5020*/  @!P0 BRA `(.L_x_98) ;  /* 0x0000007000208947 */ /* 0x010fea0003800000 */
.L_x_192:
[----:B-1----:R-:W-:-:S07]  /*5030*/  MOV R0, UR6 ;  /* 0x0000000600007c02 */ /* 0x002fce0008000f00 */
.L_x_99:
[----:B-1----:R-:W-:-:S04]  /*5040*/  SHF.L.U32 R3, R31, 0x1f, RZ ;  /* 0x0000001f1f037819 */ /* 0x002fc800000006ff */
[----:B------:R1:W4:Y:S03]  /*5050*/  SYNCS.PHASECHK.TRANS64.TRYWAIT P0, [R0+URZ+0x88], R3 ;  /* 0x00008803000075a7 */ /* 0x00032600080011ff */
[----:B----4-:R-:W-:Y:S05]  /*5060*/  @!P0 NANOSLEEP.SYNCS 0x989680 ;  /* 0x009896800000895d */ /* 0x010fea0003900000 */
[----:B------:R-:W4:Y:S02]  /*5070*/  @!P0 SYNCS.PHASECHK.TRANS64 P0, [R0+URZ+0x88], R3 ;  /* 0x00008803000085a7 */ /* 0x000f2400080010ff */
[----:B--2-4-:R-:W-:Y:S05]  /*5080*/  @P0 EXIT ;  /* 0x000000000000094d */ /* 0x014fea0003800000 */
[----:B------:R-:W-:Y:S05]  /*5090*/  BRA `(.L_x_99) ;  /* 0xfffffffc00e87947 */ /* 0x000fea000383ffff */
.L_x_84:
[----:B------:R-:W-:-:S06]  /*50a0*/  UISETP.GE.AND UP1, UPT, UR10, 0x4, UPT ;  /* 0x000000040a00788c */ /* 0x000fcc000bf26270 */
[----:B------:R-:W-:-:S13]  /*50b0*/  PLOP3.LUT P0, PT, PT, PT, UP1, 0x80, 0x8 ;  /* 0x000000000008781c */ /* 0x000fda0003f0f018 */
[----:B------:R-:W-:Y:S05]  /*50c0*/  @!P0 EXIT ;  /* 0x000000000000894d */ /* 0x000fea0003800000 */
[----:B------:R-:W-:Y:S01]  /*50d0*/  BAR.SYNC.DEFER_BLOCKING 0x6, 0xa0 ;  /* 0x0182800000007b1d */ /* 0x000fe20000010000 */
[C---:B------:R-:W-:Y:S01]  /*50e0*/  IMAD.SHL.U32 R198, R209.reuse, 0x40, RZ ;  /* 0x00000040d1c67824 */ /* 0x040fe200078e00ff */
[C---:B------:R-:W-:Y:S01]  /*50f0*/  LOP3.LUT R199, R209.reuse, 0x1, RZ, 0xc0, !PT ;  /* 0x00000001d1c77812 */ /* 0x040fe200078ec0ff */
[C---:B------:R-:W-:Y:S01]  /*5100*/  IMAD.SHL.U32 R3, R209.reuse, 0x8, RZ ;  /* 0x00000008d1037824 */ /* 0x040fe200078e00ff */
[----:B------:R-:W-:Y:S01]  /*5110*/  LOP3.LUT R208, R2, 0x60, R209, 0xf8, !PT ;  /* 0x0000006002d07812 */ /* 0x000fe200078ef8d1 */
[----:B------:R-:W-:Y:S01]  /*5120*/  IMAD.U32 R181, R209, 0x10000, RZ ;  /* 0x00010000d1b57824 */ /* 0x000fe200078e00ff */
[----:B------:R-:W-:Y:S02]  /*5130*/  UMOV UR48, 0x400 ;  /* 0x0000040000307882 */ /* 0x000fe40000000000 */
[----:B------:R-:W1:Y:S01]  /*5140*/  LDC R197, c[0x0][0x370] ;  /* 0x0000dc00ffc57b82 */ /* 0x000e620000000800 */
[----:B------:R-:W-:Y:S01]  /*5150*/  ULEA UR48, UR45, UR48, 0x18 ;  /* 0x000000302d307291 */ /* 0x000fe2000f8ec0ff */
[----:B------:R-:W-:Y:S01]  /*5160*/  LOP3.LUT R4, R198, 0x1c0, RZ, 0xc0, !PT ;  /* 0x000001c0c6047812 */ /* 0x000fe200078ec0ff */
[----:B------:R-:W-:Y:S01]  /*5170*/  IMAD.MOV.U32 R207, RZ, RZ, 0x2 ;  /* 0x00000002ffcf7424 */ /* 0x000fe200078e00ff */
[----:B------:R-:W-:Y:S01]  /*5180*/  ISETP.NE.U32.AND P0, PT, R199, 0x1, PT ;  /* 0x00000001c700780c */ /* 0x000fe20003f05070 */
[----:B------:R-:W-:Y:S01]  /*5190*/  UIADD3 UR4, UPT, UPT, UR48, 0x400, URZ ;  /* 0x0000040030047890 */ /* 0x000fe2000fffe0ff */
[----:B------:R-:W-:Y:S01]  /*51a0*/  LOP3.LUT R3, R4, 0x38, R3, 0xf8, !PT ;  /* 0x0000003804037812 */ /* 0x000fe200078ef803 */
[----:B------:R-:W-:Y:S01]  /*51b0*/  IMAD.MOV.U32 R206, RZ, RZ, 0x4 ;  /* 0x00000004ffce7424 */ /* 0x000fe200078e00ff */
[----:B------:R-:W2:Y:S01]  /*51c0*/  LDC R138, c[0x0][0xb0c] ;  /* 0x0002c300ff8a7b82 */ /* 0x000ea20000000800 */
[----:B------:R-:W-:Y:S01]  /*51d0*/  LOP3.LUT R181, R181, 0x600000, RZ, 0xc0, !PT ;  /* 0x00600000b5b57812 */ /* 0x000fe200078ec0ff */
[----:B------:R-:W-:Y:S01]  /*51e0*/  IMAD.MOV.U32 R205, RZ, RZ, 0x1 ;  /* 0x00000001ffcd7424 */ /* 0x000fe200078e00ff */
[----:B------:R-:W-:Y:S01]  /*51f0*/  R2P PR, R209, 0x6 ;  /* 0x00000006d1007804 */ /* 0x000fe20000000000 */
[----:B------:R-:W-:Y:S01]  /*5200*/  IMAD.MOV.U32 R144, RZ, RZ, RZ ;  /* 0x000000ffff907224 */ /* 0x000fe200078e00ff */
[----:B------:R-:W-:Y:S01]  /*5210*/  LOP3.LUT R198, R3, 0x1e00, R198, 0xf8, !PT ;  /* 0x00001e0003c67812 */ /* 0x000fe200078ef8c6 */
[----:B------:R-:W-:Y:S01]  /*5220*/  IMAD.MOV.U32 R204, RZ, RZ, RZ ;  /* 0x000000ffffcc7224 */ /* 0x000fe200078e00ff */
[----:B------:R-:W-:Y:S01]  /*5230*/  P2R R3, PR, RZ, 0x1 ;  /* 0x00000001ff037803 */ /* 0x000fe20000000000 */
[----:B------:R-:W3:Y:S01]  /*5240*/  LDC R194, c[0x0][0xb20] ;  /* 0x0002c800ffc27b82 */ /* 0x000ee20000000800 */
[----:B------:R-:W4:Y:S01]  /*5250*/  LDS R0, [UR48+0x130] ;  /* 0x00013030ff007984 */ /* 0x000f220008000800 */
[----:B------:R-:W-:Y:S01]  /*5260*/  LOP3.LUT R209, R209, 0x60, RZ, 0xc0, !PT ;  /* 0x00000060d1d17812 */ /* 0x000fe200078ec0ff */
[----:B------:R-:W-:Y:S01]  /*5270*/  IMAD.MOV.U32 R211, RZ, RZ, RZ ;  /* 0x000000ffffd37224 */ /* 0x000fe200078e00ff */
[----:B------:R-:W-:Y:S01]  /*5280*/  SEL R207, R207, 0xfffffffe, !P1 ;  /* 0xfffffffecfcf7807 */ /* 0x000fe20004800000 */
[----:B------:R-:W-:Y:S01]  /*5290*/  IMAD.MOV.U32 R203, RZ, RZ, RZ ;  /* 0x000000ffffcb7224 */ /* 0x000fe200078e00ff */
[----:B------:R-:W-:Y:S01]  /*52a0*/  SEL R206, R206, 0xfffffffc, !P2 ;  /* 0xfffffffccece7807 */ /* 0x000fe20005000000 */
[----:B------:R-:W-:Y:S01]  /*52b0*/  IMAD.U32 R201, RZ, RZ, UR4 ;  /* 0x00000004ffc97e24 */ /* 0x000fe2000f8e00ff */
[----:B------:R-:W1:Y:S01]  /*52c0*/  LDC R137, c[0x0][0xb30] ;  /* 0x0002cc00ff897b82 */ /* 0x000e620000000800 */
[----:B------:R-:W1:Y:S01]  /*52d0*/  LDCU.64 UR52, c[0x0][0x348] ;  /* 0x00006900ff3477ac */ /* 0x000e620008000a00 */
[----:B------:R-:W1:Y:S06]  /*52e0*/  LDCU UR49, c[0x0][0x384] ;  /* 0x00007080ff3177ac */ /* 0x000e6c0008000800 */
[----:B------:R-:W1:Y:S01]  /*52f0*/  LDC R195, c[0x0][0x388] ;  /* 0x0000e200ffc37b82 */ /* 0x000e620000000800 */
[----:B------:R-:W1:Y:S01]  /*5300*/  LDCU.64 UR40, c[0x0][0x888] ;  /* 0x00011100ff2877ac */ /* 0x000e620008000a00 */
[----:B------:R-:W1:Y:S06]  /*5310*/  LDCU.64 UR42, c[0x0][0x8c0] ;  /* 0x00011800ff2a77ac */ /* 0x000e6c0008000a00 */
[----:B------:R-:W1:Y:S01]  /*5320*/  LDC.64 R190, c[0x0][0xb10] ;  /* 0x0002c400ffbe7b82 */ /* 0x000e620000000a00 */
[----:B------:R-:W-:Y:S01]  /*5330*/  UMOV UR50, URZ ;  /* 0x000000ff00327c82 */ /* 0x000fe20008000000 */
[----:B------:R-:W-:-:S06]  /*5340*/  UMOV UR51, URZ ;  /* 0x000000ff00337c82 */ /* 0x000fcc0008000000 */
[----:B------:R-:W1:Y:S08]  /*5350*/  LDC.64 R132, c[0x0][0xb18] ;  /* 0x0002c600ff847b82 */ /* 0x000e700000000a00 */
[----:B------:R-:W1:Y:S01]  /*5360*/  LDC.64 R186, c[0x0][0x888] ;  /* 0x00022200ffba7b82 */ /* 0x000e620000000a00 */
[----:B----4-:R-:W-:-:S07]  /*5370*/  IMAD.IADD R181, R0, 0x1, R181 ;  /* 0x0000000100b57824 */ /* 0x010fce00078e02b5 */
[----:B------:R-:W4:Y:S08]  /*5380*/  LDC.64 R130, c[0x0][0xb28] ;  /* 0x0002ca00ff827b82 */ /* 0x000f300000000a00 */
[----:B------:R-:W1:Y:S08]  /*5390*/  LDC.64 R188, c[0x0][0x890] ;  /* 0x00022400ffbc7b82 */ /* 0x000e700000000a00 */
[----:B------:R-:W1:Y:S08]  /*53a0*/  LDC.64 R184, c[0x0][0x8b0] ;  /* 0x00022c00ffb87b82 */ /* 0x000e700000000a00 */
[----:B------:R-:W1:Y:S08]  /*53b0*/  LDC.64 R182, c[0x0][0x8a8] ;  /* 0x00022a00ffb67b82 */ /* 0x000e700000000a00 */
[----:B------:R-:W1:Y:S08]  /*53c0*/  LDC.64 R134, c[0x0][0x8d0] ;  /* 0x00023400ff867b82 */ /* 0x000e700000000a00 */
[----:B--23--:R-:W1:Y:S02]  /*53d0*/  LDC R196, c[0x0][0x374] ;  /* 0x0000dd00ffc47b82 */ /* 0x00ce640000000800 */
.L_x_144:
[----:B------:R-:W-:Y:S02]  /*53e0*/  LEA R0, R211, UR48, 0x3 ;  /* 0x00000030d3007c11 */ /* 0x000fe4000f8e18ff */
[----:B------:R-:W-:Y:S02]  /*53f0*/  SHF.L.U32 R3, R203, 0x1f, RZ ;  /* 0x0000001fcb037819 */ /* 0x000fe400000006ff */
[----:B-1----:R-:W-:Y:S02]  /*5400*/  LEA R16, R211, UR48, 0x4 ;  /* 0x00000030d3107c11 */ /* 0x002fe4000f8e20ff */
[----:B------:R-:W2:Y:S02]  /*5410*/  SYNCS.PHASECHK.TRANS64.TRYWAIT P0, [R0+URZ+0xa0], R3 ;  /* 0x0000a003000075a7 */ /* 0x000ea400080011ff */
[----:B--2---:R-:W-:Y:S05]  /*5420*/  @!P0 BRA `(.L_x_100) ;  /* 0x0000006c00388947 */ /* 0x004fea0003800000 */
.L_x_193:
[----:B------:R-:W3:Y:S01]  /*5430*/  LDC.64 R12, c[0x0][0xb10] ;  /* 0x0002c400ff0c7b82 */ /* 0x000ee20000000a00 */
[----:B------:R-:W4:Y:S01]  /*5440*/  LDS.128 R16, [R16+0x110] ;  /* 0x0001100010107984 */ /* 0x000f220000000c00 */
[----:B-1----:R-:W-:Y:S01]  /*5450*/  ISETP.NE.AND P1, PT, R137, 0x1, PT ;  /* 0x000000018900780c */ /* 0x002fe20003f25270 */
[----:B--2---:R-:W-:Y:S01]  /*5460*/  VIADD R0, R0, 0xb0 ;  /* 0x000000b000007836 */ /* 0x004fe20000000000 */
[----:B------:R-:W-:Y:S04]  /*5470*/  ISETP.GE.AND P0, PT, R136, 0x1, PT ;  /* 0x000000018800780c */ /* 0x000fe80003f06270 */
[----:B------:R-:W1:Y:S01]  /*5480*/  LDC.64 R10, c[0x0][0xb18] ;  /* 0x0002c600ff0a7b82 */ /* 0x000e620000000a00 */
[----:B------:R-:W-:Y:S01]  /*5490*/  PRMT R0, RZ, 0x654, R0 ;  /* 0x00000654ff007816 */ /* 0x000fe20000000000 */
[----:B------:R-:W-:Y:S01]  /*54a0*/  @!PT LDS RZ, [RZ] ;  /* 0x00000000fffff984 */ /* 0x000fe20000000800 */
[----:B------:R-:W-:Y:S01]  /*54b0*/  @!PT LDS RZ, [RZ] ;  /* 0x00000000fffff984 */ /* 0x000fe20000000800 */
[----:B------:R-:W-:Y:S01]  /*54c0*/  @!PT LDS RZ, [RZ] ;  /* 0x00000000fffff984 */ /* 0x000fe20000000800 */
[----:B------:R-:W-:Y:S01]  /*54d0*/  @!PT LDS RZ, [RZ] ;  /* 0x00000000fffff984 */ /* 0x000fe20000000800 */
[----:B------:R2:W-:Y:S06]  /*54e0*/  MEMBAR.ALL.CTA ;  /* 0x0000000000007992 */ /* 0x0005ec0000008000 */
[----:B--2---:R-:W2:Y:S01]  /*54f0*/  FENCE.VIEW.ASYNC.S ;  /* 0x00000000000073c6 */ /* 0x004ea20000000000 */
[----:B------:R-:W1:Y:S08]  /*5500*/  @!P1 LDC R14, c[0x0][0xb20] ;  /* 0x0002c800ff0e9b82 */ /* 0x000e700000000800 */
[----:B------:R-:W1:Y:S01]  /*5510*/  @!P1 LDC R9, c[0x0][0xb0c] ;  /* 0x0002c300ff099b82 */ /* 0x000e620000000800 */
[----:B--2---:R2:W-:Y:S01]  /*5520*/  SYNCS.ARRIVE.TRANS64.RED.A1T0 RZ, [R0+URZ], RZ ;  /* 0x000000ff00ff79a7 */ /* 0x0045e200081004ff */
[----:B----4-:R-:W-:Y:S04]  /*5530*/  LOP3.LUT P4, RZ, R18, 0x1, RZ, 0xc0, !PT ;  /* 0x0000000112ff7812 */ /* 0x010fe8000788c0ff */
[----:B------:R-:W-:Y:S09]  /*5540*/  P2R R210, PR, RZ, 0x10 ;  /* 0x00000010ffd27803 */ /* 0x000ff20000000000 */
[----:B------:R-:W-:Y:S02]  /*5550*/  @P4 MOV R141, R16 ;  /* 0x00000010008d4202 */ /* 0x000fe40000000f00 */
[----:B------:R-:W-:Y:S01]  /*5560*/  @P4 LOP3.LUT R139, R17, 0xffff, RZ, 0xc0, !PT ;  /* 0x0000ffff118b4812 */ /* 0x000fe200078ec0ff */
[----:B--23--:R-:W-:Y:S06]  /*5570*/  @!P0 BRA `(.L_x_101) ;  /* 0x0000000000a48947 */ /* 0x00cfec0003800000 */
[----:B------:R-:W-:Y:S01]  /*5580*/  IMAD.HI.U32 R23, R196, R133, RZ ;  /* 0x00000085c4177227 */ /* 0x000fe200078e00ff */
[----:B------:R-:W-:Y:S02]  /*5590*/  ISETP.NE.AND P0, PT, R132, 0x1, PT ;  /* 0x000000018400780c */ /* 0x000fe40003f05270 */
[----:B------:R-:W-:Y:S01]  /*55a0*/  ISETP.NE.AND P2, PT, R136, 0x1, PT ;  /* 0x000000018800780c */ /* 0x000fe20003f45270 */
[----:B------:R-:W-:Y:S01]  /*55b0*/  IMAD.HI.U32 R22, R197, R190, RZ ;  /* 0x000000bec5167227 */ /* 0x000fe200078e00ff */
[----:B------:R-:W-:Y:S02]  /*55c0*/  SHF.R.U32.HI R23, RZ, R194, R23 ;  /* 0x000000c2ff177219 */ /* 0x000fe40000011617 */
[----:B------:R-:W-:Y:S01]  /*55d0*/  ISETP.NE.AND P3, PT, R138, 0x1, PT ;  /* 0x000000018a00780c */ /* 0x000fe20003f65270 */
[----:B------:R-:W-:Y:S01]  /*55e0*/  IMAD.HI.U32 R26, R141, R190, RZ ;  /* 0x000000be8d1a7227 */ /* 0x000fe200078e00ff */
[----:B------:R-:W-:Y:S02]  /*55f0*/  SHF.R.U32.HI R22, RZ, R191, R22 ;  /* 0x000000bfff167219 */ /* 0x000fe40000011616 */
[----:B------:R-:W-:Y:S01]  /*5600*/  SEL R3, R196, R23, !P0 ;  /* 0x00000017c4037207 */ /* 0x000fe20004000000 */
[----:B------:R-:W-:Y:S01]  /*5610*/  IMAD.HI.U32 R23, R139, R133, RZ ;  /* 0x000000858b177227 */ /* 0x000fe200078e00ff */
[----:B------:R-:W-:Y:S02]  /*5620*/  SEL R7, R197, R22, !P3 ;  /* 0x00000016c5077207 */ /* 0x000fe40005800000 */
[----:B------:R-:W-:Y:S01]  /*5630*/  SHF.R.U32.HI R26, RZ, R191, R26 ;  /* 0x000000bfff1a7219 */ /* 0x000fe2000001161a */
[-C--:B------:R-:W-:Y:S04]  /*5640*/  IMAD.HI.U32 R22, R3, R130.reuse, RZ ;  /* 0x0000008203167227 */ /* 0x080fe800078e00ff */
[----:B------:R-:W-:Y:S01]  /*5650*/  IMAD.HI.U32 R24, R7, R130, RZ ;  /* 0x0000008207187227 */ /* 0x000fe200078e00ff */
[-C--:B------:R-:W-:Y:S02]  /*5660*/  @P2 SHF.R.U32.HI R3, RZ, R131.reuse, R22 ;  /* 0x00000083ff032219 */ /* 0x080fe40000011616 */
[----:B------:R-:W-:Y:S02]  /*5670*/  SHF.R.U32.HI R22, RZ, R194, R23 ;  /* 0x000000c2ff167219 */ /* 0x000fe40000011617 */
[----:B------:R-:W-:Y:S01]  /*5680*/  @P2 SHF.R.U32.HI R7, RZ, R131, R24 ;  /* 0x00000083ff072219 */ /* 0x000fe20000011618 */
[C---:B------:R-:W-:Y:S01]  /*5690*/  IMAD R2, R136.reuse, R3, RZ ;  /* 0x0000000388027224 */ /* 0x040fe200078e02ff */
[----:B------:R-:W-:Y:S02]  /*56a0*/  SEL R5, R139, R22, !P0 ;  /* 0x000000168b057207 */ /* 0x000fe40004000000 */
[----:B------:R-:W-:Y:S01]  /*56b0*/  SEL R3, R141, R26, !P3 ;  /* 0x0000001a8d037207 */ /* 0x000fe20005800000 */
[----:B------:R-:W-:Y:S01]  /*56c0*/  IMAD R4, R136, R7, RZ ;  /* 0x0000000788047224 */ /* 0x000fe200078e02ff */
[C---:B------:R-:W-:Y:S01]  /*56d0*/  ISETP.GE.AND P0, PT, R5.reuse, R2, PT ;  /* 0x000000020500720c */ /* 0x040fe20003f06270 */
[----:B------:R-:W-:Y:S03]  /*56e0*/  IMAD.HI.U32 R6, R5, R130, RZ ;  /* 0x0000008205067227 */ /* 0x000fe600078e00ff */
[----:B------:R-:W-:Y:S01]  /*56f0*/  ISETP.GE.OR P0, PT, R3, R4, P0 ;  /* 0x000000040300720c */ /* 0x000fe20000706670 */
[----:B------:R-:W-:Y:S01]  /*5700*/  IMAD.MOV R4, RZ, RZ, -R3 ;  /* 0x000000ffff047224 */ /* 0x000fe200078e0a03 */
[-C--:B------:R-:W-:Y:S03]  /*5710*/  SHF.R.U32.HI R6, RZ, R131.reuse, R6 ;  /* 0x00000083ff067219 */ /* 0x080fe60000011606 */
[----:B------:R-:W-:Y:S01]  /*5720*/  IMAD R141, R138, R4, R141 ;  /* 0x000000048a8d7224 */ /* 0x000fe200078e028d */
[----:B------:R-:W-:Y:S05]  /*5730*/  SEL R15, R5, R6, !P2 ;  /* 0x00000006050f7207 */ /* 0x000fea0005000000 */
[----:B------:R-:W-:Y:S02]  /*5740*/  IMAD.MOV R6, RZ, RZ, -R15 ;  /* 0x000000ffff067224 */ /* 0x000fe400078e0a0f */
[C---:B------:R-:W-:Y:S04]  /*5750*/  @!P0 IMAD.HI.U32 R2, R3.reuse, R130, RZ ;  /* 0x0000008203028227 */ /* 0x040fe800078e00ff */
[----:B------:R-:W-:Y:S01]  /*5760*/  IMAD R6, R136, R6, R5 ;  /* 0x0000000688067224 */ /* 0x000fe200078e0205 */
[----:B------:R-:W-:Y:S04]  /*5770*/  @!P0 SHF.R.U32.HI R2, RZ, R131, R2 ;  /* 0x00000083ff028219 */ /* 0x000fe80000011602 */
[----:B------:R-:W-:Y:S02]  /*5780*/  @!P0 SEL R0, R3, R2, !P2 ;  /* 0x0000000203008207 */ /* 0x000fe40005000000 */
[----:B------:R-:W-:Y:S02]  /*5790*/  IADD3 R2, PT, PT, -R5, RZ, RZ ;  /* 0x000000ff05027210 */ /* 0x000fe40007ffe1ff */
[----:B------:R-:W-:Y:S01]  /*57a0*/  @!P0 IADD3 R8, PT, PT, R15, -R0, RZ ;  /* 0x800000000f088210 */ /* 0x000fe20007ffe0ff */
[----:B------:R-:W-:Y:S02]  /*57b0*/  @!P0 IMAD R0, R7, R6, R0 ;  /* 0x0000000607008224 */ /* 0x000fe400078e0200 */
[----:B------:R-:W-:Y:S02]  /*57c0*/  IMAD R139, R132, R2, R139 ;  /* 0x00000002848b7224 */ /* 0x000fe400078e028b */
[----:B------:R-:W-:Y:S02]  /*57d0*/  @!P0 IMAD R5, R8, R136, R3 ;  /* 0x0000008808058224 */ /* 0x000fe400078e0203 */
[----:B------:R-:W-:Y:S04]  /*57e0*/  @!P0 IMAD.MOV.U32 R3, RZ, RZ, R0 ;  /* 0x000000ffff038224 */ /* 0x000fe800078e0000 */
[----:B------:R-:W-:Y:S02]  /*57f0*/  IMAD R141, R3, R138, R141 ;  /* 0x0000008a038d7224 */ /* 0x000fe400078e028d */
[----:B------:R-:W-:Y:S07]  /*5800*/  IMAD R139, R5, R132, R139 ;  /* 0x00000084058b7224 */ /* 0x000fee00078e028b */
.L_x_101:
[----:B-1----:R-:W-:Y:S01]  /*5810*/  @!P1 ISETP.NE.AND P0, PT, R10, 0x1, PT ;  /* 0x000000010a00980c */ /* 0x002fe20003f05270 */
[----:B------:R-:W-:Y:S01]  /*5820*/  @!P1 IMAD.HI.U32 R3, R139, R11, RZ ;  /* 0x0000000b8b039227 */ /* 0x000fe200078e00ff */
[----:B------:R-:W-:Y:S01]  /*5830*/  R2UR UR38, R21 ;  /* 0x00000000152672ca */ /* 0x000fe200000e0000 */
[----:B------:R-:W-:Y:S01]  /*5840*/  BSSY.RECONVERGENT B6, `(.L_x_102) ;  /* 0x0000031000067945 */ /* 0x000fe20003800200 */
[----:B------:R-:W-:Y:S01]  /*5850*/  R2UR UR37, R20 ;  /* 0x00000000142572ca */ /* 0x000fe200000e0000 */
[----:B------:R-:W-:Y:S01]  /*5860*/  @!P1 IMAD.HI.U32 R0, R141, R12, RZ ;  /* 0x0000000c8d009227 */ /* 0x000fe200078e00ff */
[----:B------:R-:W-:Y:S02]  /*5870*/  @!P1 SHF.R.U32.HI R2, RZ, R14, R3 ;  /* 0x0000000eff029219 */ /* 0x000fe40000011603 */
[----:B------:R-:W-:Y:S01]  /*5880*/  @!P1 ISETP.NE.AND P2, PT, R9, 0x1, PT ;  /* 0x000000010900980c */ /* 0x000fe20003f45270 */
[----:B------:R-:W-:Y:S01]  /*5890*/  VIADD R211, R211, 0x1 ;  /* 0x00000001d3d37836 */ /* 0x000fe20000000000 */
[----:B------:R-:W-:Y:S02]  /*58a0*/  @!P1 SEL R2, R139, R2, !P0 ;  /* 0x000000028b029207 */ /* 0x000fe40004000000 */
[----:B------:R-:W-:Y:S02]  /*58b0*/  @!P1 SHF.R.U32.HI R0, RZ, R13, R0 ;  /* 0x0000000dff009219 */ /* 0x000fe40000011600 */
[----:B------:R-:W-:Y:S01]  /*58c0*/  LOP3.LUT P0, RZ, R201, 0x3f0, RZ, 0xc0, !PT ;  /* 0x000003f0c9ff7812 */ /* 0x000fe2000780c0ff */
[----:B------:R-:W-:Y:S01]  /*58d0*/  USHF.L.U32 UR38, UR38, 0x7, URZ ;  /* 0x0000000726267899 */ /* 0x000fe200080006ff */
[----:B------:R-:W-:Y:S01]  /*58e0*/  @!P1 SEL R3, R141, R0, !P2 ;  /* 0x000000008d039207 */ /* 0x000fe20005000000 */
[----:B------:R-:W-:Y:S01]  /*58f0*/  USHF.L.U32 UR37, UR37, 0x8, URZ ;  /* 0x0000000825257899 */ /* 0x000fe200080006ff */
[----:B------:R-:W-:Y:S03]  /*5900*/  @P4 SHF.R.U32.HI R202, RZ, 0x10, R17 ;  /* 0x00000010ffca4819 */ /* 0x000fe60000011611 */
[----:B------:R-:W-:Y:S02]  /*5910*/  @!P1 IMAD.IADD R0, R2, 0x1, -R3 ;  /* 0x0000000102009824 */ /* 0x000fe400078e0a03 */
[----:B------:R-:W-:Y:S02]  /*5920*/  @!P1 IMAD.IADD R2, R3, 0x1, -R2 ;  /* 0x0000000103029824 */ /* 0x000fe400078e0a02 */
[----:B------:R-:W-:Y:S02]  /*5930*/  @!P1 IMAD R141, R0, R9, R141 ;  /* 0x00000009008d9224 */ /* 0x000fe400078e028d */
[----:B------:R-:W-:Y:S01]  /*5940*/  @!P1 IMAD R139, R2, R10, R139 ;  /* 0x0000000a028b9224 */ /* 0x000fe200078e028b */
[----:B------:R-:W-:Y:S06]  /*5950*/  @!P0 BRA `(.L_x_103) ;  /* 0x00000000007c8947 */ /* 0x000fec0003800000 */
[----:B------:R-:W1:Y:S01]  /*5960*/  LDCU.64 UR8, c[0x4][0x80] ;  /* 0x01001000ff0877ac */ /* 0x000e620008000a00 */
[----:B------:R-:W-:Y:S01]  /*5970*/  MOV R2, 0x0 ;  /* 0x0000000000027802 */ /* 0x000fe20000000f00 */
[----:B------:R-:W-:Y:S02]  /*5980*/  HFMA2 R12, -RZ, RZ, 0, 5.9604644775390625e-08 ;  /* 0x00000001ff0c7431 */ /* 0x000fe400000001ff */
[----:B------:R-:W-:Y:S01]  /*5990*/  IMAD.MOV.U32 R8, RZ, RZ, 0x70 ;  /* 0x00000070ff087424 */ /* 0x000fe200078e00ff */
[----:B------:R2:W3:Y:S01]  /*59a0*/  LDC.64 R14, c[0x4][R2] ;  /* 0x01000000020e7b82 */ /* 0x0004e20000000a00 */
[----:B------:R-:W4:Y:S01]  /*59b0*/  LDCU.64 UR6, c[0x4][0x88] ;  /* 0x01001100ff0677ac */ /* 0x000f220008000a00 */
[----:B------:R-:W-:Y:S01]  /*59c0*/  IMAD.MOV.U32 R13, RZ, RZ, RZ ;  /* 0x000000ffff0d7224 */ /* 0x000fe200078e00ff */
[----:B------:R-:W2:Y:S01]  /*59d0*/  LDCU.64 UR4, c[0x4][0x8] ;  /* 0x01000100ff0477ac */ /* 0x000ea20008000a00 */
[----:B-1----:R-:W-:Y:S01]  /*59e0*/  MOV R5, UR9 ;  /* 0x0000000900057c02 */ /* 0x002fe20008000f00 */
[----:B------:R-:W-:Y:S01]  /*59f0*/  IMAD.U32 R4, RZ, RZ, UR8 ;  /* 0x00000008ff047e24 */ /* 0x000fe2000f8e00ff */
[----:B----4-:R-:W-:Y:S01]  /*5a00*/  MOV R7, UR7 ;  /* 0x0000000700077c02 */ /* 0x010fe20008000f00 */
[----:B------:R-:W-:Y:S01]  /*5a10*/  IMAD.U32 R6, RZ, RZ, UR6 ;  /* 0x00000006ff067e24 */ /* 0x000fe2000f8e00ff */
[----:B--2---:R-:W-:Y:S01]  /*5a20*/  MOV R11, UR5 ;  /* 0x00000005000b7c02 */ /* 0x004fe20008000f00 */
[----:B------:R-:W-:Y:S02]  /*5a30*/  IMAD.U32 R10, RZ, RZ, UR4 ;  /* 0x00000004ff0a7e24 */ /* 0x000fe4000f8e00ff */
[----:B------:R-:W-:Y:S07]  /*5a40*/  LEPC R20, `(.L_x_104) ;  /* 0x000000001014794e */ /* 0x000fee0000000000 */
[----:B---3-5:R-:W-:Y:S05]  /*5a50*/  CALL.ABS.NOINC R14 ;  /* 0x000000000e007343 */ /* 0x028fea0003c00000 */
.L_x_104:
[----:B------:R-:W1:Y:S01]  /*5a60*/  LDCU.64 UR8, c[0x4][0x80] ;  /* 0x01001000ff0877ac */ /* 0x000e620008000a00 */
[----:B------:R-:W2:Y:S01]  /*5a70*/  LDC.64 R2, c[0x4][R2] ;  /* 0x0100000002027b82 */ /* 0x000ea20000000a00 */
[----:B------:R-:W-:Y:S02]  /*5a80*/  HFMA2 R12, -RZ, RZ, 0, 5.9604644775390625e-08 ;  /* 0x00000001ff0c7431 */ /* 0x000fe400000001ff */
[----:B------:R-:W-:Y:S02]  /*5a90*/  IMAD.MOV.U32 R8, RZ, RZ, 0x70 ;  /* 0x00000070ff087424 */ /* 0x000fe400078e00ff */
[----:B------:R-:W-:Y:S01]  /*5aa0*/  IMAD.MOV.U32 R13, RZ, RZ, RZ ;  /* 0x000000ffff0d7224 */ /* 0x000fe200078e00ff */
[----:B------:R-:W3:Y:S01]  /*5ab0*/  LDCU.64 UR6, c[0x4][0x88] ;  /* 0x01001100ff0677ac */ /* 0x000ee20008000a00 */
[----:B------:R-:W4:Y:S01]  /*5ac0*/  LDCU.64 UR4, c[0x4][0x8] ;  /* 0x01000100ff0477ac */ /* 0x000f220008000a00 */
[----:B-1----:R-:W-:Y:S02]  /*5ad0*/  MOV R4, UR8 ;  /* 0x0000000800047c02 */ /* 0x002fe40008000f00 */
[----:B------:R-:W-:Y:S02]  /*5ae0*/  MOV R5, UR9 ;  /* 0x0000000900057c02 */ /* 0x000fe40008000f00 */
[----:B---3--:R-:W-:Y:S01]  /*5af0*/  MOV R7, UR7 ;  /* 0x0000000700077c02 */ /* 0x008fe20008000f00 */
[----:B------:R-:W-:Y:S01]  /*5b00*/  IMAD.U32 R6, RZ, RZ, UR6 ;  /* 0x00000006ff067e24 */ /* 0x000fe2000f8e00ff */
[----:B----4-:R-:W-:Y:S01]  /*5b10*/  MOV R11, UR5 ;  /* 0x00000005000b7c02 */ /* 0x010fe20008000f00 */
[----:B------:R-:W-:Y:S02]  /*5b20*/  IMAD.U32 R10, RZ, RZ, UR4 ;  /* 0x00000004ff0a7e24 */ /* 0x000fe4000f8e00ff */
[----:B------:R-:W-:Y:S07]  /*5b30*/  LEPC R20, `(.L_x_103) ;  /* 0x000000001014794e */ /* 0x000fee0000000000 */
[----:B--2---:R-:W-:Y:S05]  /*5b40*/  CALL.ABS.NOINC R2 ;  /* 0x0000000002007343 */ /* 0x004fea0003c00000 */
.L_x_103:
[----:B------:R-:W-:Y:S05]  /*5b50*/  BSYNC.RECONVERGENT B6 ;  /* 0x0000000000067941 */ /* 0x000fea0003800200 */
.L_x_102:
[C---:B------:R-:W-:Y:S02]  /*5b60*/  ISETP.NE.U32.AND P3, PT, R188.reuse, RZ, PT ;  /* 0x000000ffbc00720c */ /* 0x040fe40003f65070 */
[----:B------:R-:W-:Y:S02]  /*5b70*/  ISETP.NE.U32.AND P0, PT, RZ, UR40, PT ;  /* 0x00000028ff007c0c */ /* 0x000fe4000bf05070 */
[C---:B------:R-:W-:Y:S02]  /*5b80*/  ISETP.NE.AND.EX P3, PT, R189.reuse, RZ, PT, P3 ;  /* 0x000000ffbd00720c */ /* 0x040fe40003f65330 */
[----:B------:R-:W-:Y:S02]  /*5b90*/  ISETP.NE.U32.AND P4, PT, R188, RZ, PT ;  /* 0x000000ffbc00720c */ /* 0x000fe40003f85070 */
[----:B------:R-:W-:Y:S02]  /*5ba0*/  ISETP.NE.AND.EX P0, PT, RZ, UR41, PT, P0 ;  /* 0x00000029ff007c0c */ /* 0x000fe4000bf05300 */
[----:B------:R-:W-:Y:S02]  /*5bb0*/  ISETP.NE.U32.AND P2, PT, R184, RZ, PT ;  /* 0x000000ffb800720c */ /* 0x000fe40003f45070 */
[----:B------:R-:W-:Y:S02]  /*5bc0*/  ISETP.NE.U32.AND P1, PT, RZ, UR40, PT ;  /* 0x00000028ff007c0c */ /* 0x000fe4000bf25070 */
[----:B------:R-:W-:Y:S03]  /*5bd0*/  ISETP.NE.AND.EX P4, PT, R189, RZ, P0, P4 ;  /* 0x000000ffbd00720c */ /* 0x000fe60000785340 */
[----:B------:R-:W-:Y:S10]  /*5be0*/  @!P3 BRA `(.L_x_105) ;  /* 0x00000000002cb947 */ /* 0x000ff40003800000 */
[----:B------:R-:W-:Y:S01]  /*5bf0*/  ISETP.NE.U32.AND P0, PT, R186, RZ, PT ;  /* 0x000000ffba00720c */ /* 0x000fe20003f05070 */
[----:B------:R-:W-:Y:S03]  /*5c00*/  IMAD.MOV.U32 R193, RZ, RZ, 0x1 ;  /* 0x00000001ffc17424 */ /* 0x000fe600078e00ff */
[----:B------:R-:W-:Y:S11]  /*5c10*/  ISETP.NE.AND.EX P0, PT, R187, RZ, PT, P0 ;  /* 0x000000ffbb00720c */ /* 0x000ff60003f05300 */
[----:B------:R-:W-:Y:S02]  /*5c20*/  @!UPT UIADD3 URZ, UPT, UPT, URZ, URZ, URZ ;  /* 0x000000fffffff290 */ /* 0x000fe4000fffe0ff */
[----:B------:R-:W1:Y:S01]  /*5c30*/  @P0 LDC.64 R2, c[0x0][0x888] ;  /* 0x00022200ff020b82 */ /* 0x000e620000000a00 */
[----:B------:R-:W-:Y:S04]  /*5c40*/  @P0 IMAD R0, R188, UR44, RZ ;  /* 0x0000002cbc000c24 */ /* 0x000fe8000f8e02ff */
[----:B-1----:R-:W-:Y:S04]  /*5c50*/  @P0 IMAD.WIDE R2, R0, 0x4, R2 ;  /* 0x0000000400020825 */ /* 0x002fe800078e0202 */
[----:B------:R-:W-:Y:S01]  /*5c60*/  HFMA2 R0, -RZ, RZ, 0, 5.9604644775390625e-08 ;  /* 0x00000001ff007431 */ /* 0x000fe200000001ff */
[----:B-----5:R1:W5:Y:S04]  /*5c70*/  @P0 LDG.E R145, desc[UR46][R2.64] ;  /* 0x0000002e02910981 */ /* 0x020368000c1e1900 */
[----:B------:R-:W-:Y:S01]  /*5c80*/  @!P0 PRMT R193, R0, 0x7610, R193 ;  /* 0x0000761000c18816 */ /* 0x000fe200000000c1 */
[----:B-1----:R-:W2:Y:S06]  /*5c90*/  @!P0 LDC R145, c[0x0][0x880] ;  /* 0x00022000ff918b82 */ /* 0x002eac0000000800 */
.L_x_105:
[----:B------:R-:W-:Y:S02]  /*5ca0*/  ISETP.NE.AND.EX P2, PT, R185, RZ, PT, P2 ;  /* 0x000000ffb900720c */ /* 0x000fe40003f45320 */
[----:B------:R-:W-:Y:S02]  /*5cb0*/  PLOP3.LUT P0, PT, PT, PT, PT, 0x8, 0x80 ;  /* 0x000000000080781c */ /* 0x000fe40003f0e170 */
[----:B------:R-:W-:Y:S02]  /*5cc0*/  ISETP.NE.AND.EX P1, PT, RZ, UR41, PT, P1 ;  /* 0x00000029ff007c0c */ /* 0x000fe4000bf25310 */
[----:B------:R-:W-:Y:S07]  /*5cd0*/  @!P4 PLOP3.LUT P0, PT, P3, PT, PT, 0x80, 0x8 ;  /* 0x000000000008c81c */ /* 0x000fee0001f0f070 */
[----:B------:R-:W-:Y:S06]  /*5ce0*/  @!P2 BRA `(.L_x_106) ;  /* 0x000000000020a947 */ /* 0x000fec0003800000 */
[----:B------:R-:W-:Y:S04]  /*5cf0*/  ISETP.NE.U32.AND P2, PT, R182, RZ, PT ;  /* 0x000000ffb600720c */ /* 0x000fe80003f45070 */
[----:B------:R-:W-:Y:S11]  /*5d00*/  ISETP.NE.AND.EX P2, PT, R183, RZ, PT, P2 ;  /* 0x000000ffb700720c */ /* 0x000ff60003f45320 */
[----:B------:R-:W-:Y:S02]  /*5d10*/  @!UPT UIADD3 URZ, UPT, UPT, URZ, URZ, URZ ;  /* 0x000000fffffff290 */ /* 0x000fe4000fffe0ff */
[----:B------:R-:W1:Y:S01]  /*5d20*/  @P2 LDC.64 R2, c[0x0][0x8a8] ;  /* 0x00022a00ff022b82 */ /* 0x000e620000000a00 */
[----:B------:R-:W-:Y:S04]  /*5d30*/  @P2 IMAD R0, R184, UR44, RZ ;  /* 0x0000002cb8002c24 */ /* 0x000fe8000f8e02ff */
[----:B-1----:R-:W-:Y:S05]  /*5d40*/  @P2 IMAD.WIDE R2, R0, 0x4, R2 ;  /* 0x0000000400022825 */ /* 0x002fea00078e0202 */
[----:B-----5:R1:W5:Y:S02]  /*5d50*/  @P2 LDG.E R143, desc[UR46][R2.64] ;  /* 0x0000002e028f2981 */ /* 0x020364000c1e1900 */
[----:B-1----:R-:W3:Y:S02]  /*5d60*/  @!P2 LDC R143, c[0x0][0x8a0] ;  /* 0x00022800ff8fab82 */ /* 0x002ee40000000800 */
.L_x_106:
[----:B--2--5:R-:W-:Y:S01]  /*5d70*/  FSETP.NEU.AND P2, PT, R145, RZ, PT ;  /* 0x000000ff9100720b */ /* 0x024fe20003f4d000 */
[----:B------:R-:W-:Y:S01]  /*5d80*/  IMAD.U32 R3, RZ, RZ, UR38 ;  /* 0x00000026ff037e24 */ /* 0x000fe2000f8e00ff */
[----:B------:R-:W-:Y:S01]  /*5d90*/  SEL R4, RZ, 0xffffffff, P1 ;  /* 0xffffffffff047807 */ /* 0x000fe20000800000 */
[----:B------:R-:W-:Y:S01]  /*5da0*/  USHF.R.S32.HI UR4, URZ, 0x1f, UR44 ;  /* 0x0000001fff047899 */ /* 0x000fe2000801142c */
[----:B------:R-:W-:Y:S01]  /*5db0*/  @!P4 LOP3.LUT P1, RZ, R193, 0xff, RZ, 0xc0, !PT ;  /* 0x000000ffc1ffc812 */ /* 0x000fe2000782c0ff */
[----:B------:R-:W1:Y:S01]  /*5dc0*/  LDCU UR5, c[0x0][0x8c8] ;  /* 0x00011900ff0577ac */ /* 0x000e620008000800 */
[----:B------:R-:W-:Y:S02]  /*5dd0*/  @!P4 SEL R5, RZ, 0xffffffff, P2 ;  /* 0xffffffffff05c807 */ /* 0x000fe40001000000 */
[----:B------:R-:W-:Y:S01]  /*5de0*/  LOP3.LUT R205, R205, 0x1, RZ, 0x3c, !PT ;  /* 0x00000001cdcd7812 */ /* 0x000fe200078e3cff */
[----:B------:R-:W-:Y:S01]  /*5df0*/  UISETP.NE.U32.AND UP0, UPT, UR42, URZ, UPT ;  /* 0x000000ff2a00728c */ /* 0x000fe2000bf05070 */
[----:B------:R-:W-:Y:S01]  /*5e00*/  @P0 SEL R5, R4, R5, !P1 ;  /* 0x0000000504050207 */ /* 0x000fe20004800000 */
[----:B------:R-:W-:Y:S01]  /*5e10*/  IMAD R0, R134, UR4, RZ ;  /* 0x0000000486007c24 */ /* 0x000fe2000f8e02ff */
[----:B------:R-:W-:Y:S01]  /*5e20*/  IADD3 R8, P0, PT, R208, UR38, RZ ;  /* 0x00000026d0087c10 */ /* 0x000fe2000ff1e0ff */
[----:B------:R-:W-:Y:S01]  /*5e30*/  UISETP.NE.AND.EX UP0, UPT, UR43, URZ, UPT, UP0 ;  /* 0x000000ff2b00728c */ /* 0x000fe2000bf05300 */
[----:B------:R-:W-:Y:S01]  /*5e40*/  @!P4 LOP3.LUT R5, R5, 0x1, RZ, 0xc0, !PT ;  /* 0x000000010505c812 */ /* 0x000fe200078ec0ff */
[----:B------:R-:W-:Y:S01]  /*5e50*/  IMAD R0, R135, UR44, R0 ;  /* 0x0000002c87007c24 */ /* 0x000fe2000f8e0200 */
[----:B------:R-:W-:Y:S02]  /*5e60*/  LEA.HI.X.SX32 R9, R3, RZ, 0x1, P0 ;  /* 0x000000ff03097211 */ /* 0x000fe400000f0eff */
[----:B------:R-:W-:Y:S01]  /*5e70*/  ISETP.NE.U32.OR P5, PT, R5, 0x1, P4 ;  /* 0x000000010500780c */ /* 0x000fe200027a5470 */
[----:B------:R-:W-:Y:S03]  /*5e80*/  IMAD.WIDE.U32 R8, R134, UR44, R8 ;  /* 0x0000002c86087c25 */ /* 0x000fe6000f8e0008 */
[----:B------:R-:W-:Y:S01]  /*5e90*/  P2R R212, PR, RZ, 0x20 ;  /* 0x00000020ffd47803 */ /* 0x000fe20000000000 */
[----:B------:R-:W-:Y:S01]  /*5ea0*/  IMAD.IADD R3, R9, 0x1, R0 ;  /* 0x0000000109037824 */ /* 0x000fe200078e0200 */
[C---:B------:R-:W-:Y:S01]  /*5eb0*/  LEA R6, P0, R8.reuse, UR42, 0x1 ;  /* 0x0000002a08067c11 */ /* 0x040fe2000f8008ff */
[----:B-1----:R-:W-:Y:S03]  /*5ec0*/  IMAD.U32 R2, RZ, RZ, UR5 ;  /* 0x00000005ff027e24 */ /* 0x002fe6000f8e00ff */
[----:B------:R-:W-:Y:S03]  /*5ed0*/  LEA.HI.X R7, R8, UR43, R3, 0x1, P0 ;  /* 0x0000002b08077c11 */ /* 0x000fe600080f0c03 */
[----:B------:R-:W-:Y:S01]  /*5ee0*/  @P5 SHF.L.U32 R8, R205, 0x1f, RZ ;  /* 0x0000001fcd085819 */ /* 0x000fe200000006ff */
[----:B------:R-:W-:Y:S06]  /*5ef0*/  BRA.U !UP0, `(.L_x_107) ;  /* 0x0000000108187547 */ /* 0x000fec000b800000 */
[----:B------:R-:W-:Y:S01]  /*5f00*/  ISETP.LE.AND P0, PT, R195, UR37, PT ;  /* 0x00000025c3007c0c */ /* 0x000fe2000bf03270 */
[----:B------:R-:W-:Y:S05]  /*5f10*/  VIADD R0, R208, UR38 ;  /* 0x00000026d0007c36 */ /* 0x000fea0008000000 */
[----:B------:R-:W-:Y:S02]  /*5f20*/  ISETP.GE.OR P0, PT, R0, UR49, P0 ;  /* 0x0000003100007c0c */ /* 0x000fe40008706670 */
[----:B------:R-:W-:Y:S11]  /*5f30*/  PRMT R0, RZ, 0x7610, R0 ;  /* 0x00007610ff007816 */ /* 0x000ff60000000000 */
[----:B------:R-:W2:Y:S02]  /*5f40*/  @!P0 LDG.E.U16 R0, desc[UR46][R6.64] ;  /* 0x0000002e06008981 */ /* 0x000ea4000c1e1500 */
[----:B--2---:R-:W-:Y:S07]  /*5f50*/  HADD2.F32 R2, -RZ, R0.H0_H0 ;  /* 0x20000000ff027230 */ /* 0x004fee0000004100 */
.L_x_107:
[----:B------:R-:W1:Y:S01]  /*5f60*/  @P5 SYNCS.PHASECHK.TRANS64.TRYWAIT P1, [UR48+0x50], R8 ;  /* 0x00005008ff0055a7 */ /* 0x000e620008021130 */
[----:B------:R-:W-:Y:S01]  /*5f70*/  IMAD.SHL.U32 R217, R198, 0x2, RZ ;  /* 0x00000002c6d97824 */ /* 0x000fe200078e00ff */
[----:B------:R-:W-:Y:S01]  /*5f80*/  LEA R218, R144, UR48, 0x3 ;  /* 0x0000003090da7c11 */ /* 0x000fe2000f8e18ff */
[----:B------:R-:W-:Y:S01]  /*5f90*/  IMAD.SHL.U32 R147, R206, 0x10, RZ ;  /* 0x00000010ce937824 */ /* 0x000fe200078e00ff */
[----:B------:R-:W-:Y:S01]  /*5fa0*/  SHF.L.U32 R3, R204, 0x1f, RZ ;  /* 0x0000001fcc037819 */ /* 0x000fe200000006ff */
[----:B------:R-:W-:Y:S01]  /*5fb0*/  VIADD R220, R217, UR48 ;  /* 0x00000030d9dc7c36 */ /* 0x000fe20008000000 */
[----:B------:R-:W-:Y:S01]  /*5fc0*/  SEL R5, RZ, 0xffffffff, P2 ;  /* 0xffffffffff057807 */ /* 0x000fe20001000000 */
[----:B------:R-:W-:Y:S01]  /*5fd0*/  IMAD.SHL.U32 R226, R207, 0x10, RZ ;  /* 0x00000010cfe27824 */ /* 0x000fe200078e00ff */
[----:B------:R-:W-:Y:S01]  /*5fe0*/  LOP3.LUT P2, R213, R193, 0xff, RZ, 0xc0, !PT ;  /* 0x000000ffc1d57812 */ /* 0x000fe2000784c0ff */
[----:B------:R-:W-:Y:S01]  /*5ff0*/  IMAD.IADD R215, R220, 0x1, R147 ;  /* 0x00000001dcd77824 */ /* 0x000fe200078e0293 */
[----:B------:R-:W-:Y:S01]  /*6000*/  BSSY B1, `(.L_x_108) ;  /* 0x0000045000017945 */ /* 0x000fe20003800000 */
[----:B------:R-:W-:Y:S01]  /*6010*/  IMAD.MOV.U32 R223, RZ, RZ, 0x1 ;  /* 0x00000001ffdf7424 */ /* 0x000fe200078e00ff */
[----:B------:R-:W-:Y:S01]  /*6020*/  @P3 SEL R5, R4, R5, !P2 ;  /* 0x0000000504053207 */ /* 0x000fe20005000000 */
[----:B------:R-:W-:Y:S01]  /*6030*/  IMAD R146, R144, 0x100, R181 ;  /* 0x0000010090927824 */ /* 0x000fe200078e02b5 */
[----:B------:R-:W-:Y:S01]  /*6040*/  CS2R R150, SRZ ;  /* 0x0000000000967805 */ /* 0x000fe2000001ff00 */
[----:B------:R-:W-:Y:S01]  /*6050*/  IMAD.MOV.U32 R224, RZ, RZ, RZ ;  /* 0x000000ffffe07224 */ /* 0x000fe200078e00ff */
[----:B------:R2:W4:Y:S01]  /*6060*/  SYNCS.PHASECHK.TRANS64.TRYWAIT P0, [R218+URZ+0xc0], R3 ;  /* 0x0000c003da0075a7 */ /* 0x00052200080011ff */
[----:B------:R-:W-:Y:S02]  /*6070*/  LOP3.LUT R5, R5, 0x1, RZ, 0xc0, !PT ;  /* 0x0000000105057812 */ /* 0x000fe400078ec0ff */
[----:B------:R-:W-:Y:S02]  /*6080*/  CS2R R148, SRZ ;  /* 0x0000000000947805 */ /* 0x000fe4000001ff00 */
[----:B------:R-:W-:Y:S02]  /*6090*/  CS2R R154, SRZ ;  /* 0x00000000009a7805 */ /* 0x000fe4000001ff00 */
[----:B------:R-:W-:Y:S02]  /*60a0*/  CS2R R152, SRZ ;  /* 0x0000000000987805 */ /* 0x000fe4000001ff00 */
[----:B------:R-:W-:Y:S02]  /*60b0*/  ISETP.NE.U32.AND P4, PT, R5, 0x1, PT ;  /* 0x000000010500780c */ /* 0x000fe40003f85070 */
[----:B------:R-:W-:Y:S02]  /*60c0*/  CS2R R158, SRZ ;  /* 0x00000000009e7805 */ /* 0x000fe4000001ff00 */
[----:B------:R-:W-:Y:S02]  /*60d0*/  CS2R R156, SRZ ;  /* 0x00000000009c7805 */ /* 0x000fe4000001ff00 */
[----:B------:R-:W-:Y:S02]  /*60e0*/  CS2R R162, SRZ ;  /* 0x0000000000a27805 */ /* 0x000fe4000001ff00 */
[----:B------:R-:W-:Y:S01]  /*60f0*/  P2R R225, PR, RZ, 0x10 ;  /* 0x00000010ffe17803 */ /* 0x000fe20000000000 */
[----:B------:R-:W-:Y:S01]  /*6100*/  IMAD.IADD R216, R220, 0x1, R226 ;  /* 0x00000001dcd87824 */ /* 0x000fe200078e02e2 */
[----:B------:R-:W-:Y:S02]  /*6110*/  CS2R R160, SRZ ;  /* 0x0000000000a07805 */ /* 0x000fe4000001ff00 */
[----:B------:R-:W-:Y:S02]  /*6120*/  CS2R R166, SRZ ;  /* 0x0000000000a67805 */ /* 0x000fe4000001ff00 */
[----:B------:R-:W-:Y:S02]  /*6130*/  CS2R R164, SRZ ;  /* 0x0000000000a47805 */ /* 0x000fe4000001ff00 */
[----:B------:R-:W-:Y:S02]  /*6140*/  CS2R R170, SRZ ;  /* 0x0000000000aa7805 */ /* 0x000fe4000001ff00 */
[----:B------:R-:W-:Y:S02]  /*6150*/  CS2R R168, SRZ ;  /* 0x0000000000a87805 */ /* 0x000fe4000001ff00 */
[----:B------:R-:W-:Y:S02]  /*6160*/  CS2R R174, SRZ ;  /* 0x0000000000ae7805 */ /* 0x000fe4000001ff00 */
[----:B------:R-:W-:Y:S02]  /*6170*/  CS2R R172, SRZ ;  /* 0x0000000000ac7805 */ /* 0x000fe4000001ff00 */
[----:B------:R-:W-:Y:S02]  /*6180*/  CS2R R178, SRZ ;  /* 0x0000000000b27805 */ /* 0x000fe4000001ff00 */
[----:B------:R-:W-:Y:S01]  /*6190*/  CS2R R176, SRZ ;  /* 0x0000000000b07805 */ /* 0x000fe2000001ff00 */
[----:B------:R-:W-:Y:S01]  /*61a0*/  IMAD.IADD R214, R226, 0x1, R215 ;  /* 0x00000001e2d67824 */ /* 0x000fe200078e02d7 */
[----:B-1----:R-:W-:Y:S01]  /*61b0*/  @P5 SEL R223, RZ, 0x1, !P1 ;  /* 0x00000001ffdf5807 */ /* 0x002fe20004800000 */
[----:B--2---:R-:W-:Y:S06]  /*61c0*/  @!P5 BRA `(.L_x_109) ;  /* 0x0000000000a0d947 */ /* 0x004fec0003800000 */
[----:B------:R-:W-:Y:S01]  /*61d0*/  @P4 IMAD.MOV.U32 R5, RZ, RZ, -0x10 ;  /* 0xfffffff0ff054424 */ /* 0x000fe200078e00ff */
[----:B------:R-:W-:Y:S01]  /*61e0*/  ISETP.NE.AND P1, PT, R223, RZ, PT ;  /* 0x000000ffdf00720c */ /* 0x000fe20003f25270 */
[----:B------:R-:W-:Y:S01]  /*61f0*/  BSSY B0, `(.L_x_110) ;  /* 0x0000010000007945 */ /* 0x000fe20003800000 */
[----:B------:R-:W-:Y:S02]  /*6200*/  ISETP.NE.U32.AND P5, PT, R199, 0x1, PT ;  /* 0x00000001c700780c */ /* 0x000fe40003fa5070 */
[----:B------:R-:W-:Y:S02]  /*6210*/  CS2R R174, SRZ ;  /* 0x0000000000ae7805 */ /* 0x000fe4000001ff00 */
[----:B------:R-:W-:Y:S02]  /*6220*/  CS2R R172, SRZ ;  /* 0x0000000000ac7805 */ /* 0x000fe4000001ff00 */
[----:B------:R-:W-:Y:S02]  /*6230*/  CS2R R166, SRZ ;  /* 0x0000000000a67805 */ /* 0x000fe4000001ff00 */
[----:B------:R-:W-:Y:S02]  /*6240*/  @P4 SEL R5, R5, 0x10, !P5 ;  /* 0x0000001005054807 */ /* 0x000fe40006800000 */
[----:B------:R-:W-:Y:S02]  /*6250*/  CS2R R164, SRZ ;  /* 0x0000000000a47805 */ /* 0x000fe4000001ff00 */
[----:B------:R-:W-:Y:S02]  /*6260*/  CS2R R158, SRZ ;  /* 0x00000000009e7805 */ /* 0x000fe4000001ff00 */
[----:B------:R-:W-:Y:S01]  /*6270*/  CS2R R156, SRZ ;  /* 0x00000000009c7805 */ /* 0x000fe2000001ff00 */
[----:B------:R-:W-:Y:S02]  /*6280*/  @P4 IMAD.IADD R8, R220, 0x1, R5 ;  /* 0x00000001dc084824 */ /* 0x000fe400078e0205 */
[C---:B------:R-:W-:Y:S02]  /*6290*/  @P4 IMAD.IADD R6, R5.reuse, 0x1, R216 ;  /* 0x0000000105064824 */ /* 0x040fe400078e02d8 */
[----:B------:R-:W-:Y:S01]  /*62a0*/  @P4 IMAD.IADD R4, R5, 0x1, R215 ;  /* 0x0000000105044824 */ /* 0x000fe200078e02d7 */
[----:B------:R-:W-:Y:S06]  /*62b0*/  @P1 BRA `(.L_x_111) ;  /* 0x00000000000c1947 */ /* 0x000fec0003800000 */
[----:B------:R-:W-:Y:S04]  /*62c0*/  SHF.L.U32 R7, R205, 0x1f, RZ ;  /* 0x0000001fcd077819 */ /* 0x000fe800000006ff */
[----:B------:R-:W1:Y:S02]  /*62d0*/  SYNCS.PHASECHK.TRANS64.TRYWAIT P1, [UR48+0x50], R7 ;  /* 0x00005007ff0075a7 */ /* 0x000e640008021130 */
[----:B-1----:R-:W-:Y:S05]  /*62e0*/  @!P1 BRA `(.L_x_112) ;  /* 0x0000005c009c9947 */ /* 0x002fea0003800000 */
.L_x_111:
[----:B------:R-:W-:Y:S05]  /*62f0*/  BSYNC B0 ;  /* 0x0000000000007941 */ /* 0x000fea0003800000 */
.L_x_110:
[----:B------:R-:W-:Y:S01]  /*6300*/  ISETP.NE.AND P1, PT, R225, RZ, PT ;  /* 0x000000ffe100720c */ /* 0x000fe20003f25270 */
[----:B------:R-:W-:Y:S01]  /*6310*/  IMAD.MOV.U32 R151, RZ, RZ, RZ ;  /* 0x000000ffff977224 */ /* 0x000fe200078e00ff */
        /* <DEDUP_REMOVED lines=9> */
[----:B------:R-:W-:Y:S01]  /*63b0*/  IMAD.MOV.U32 R224, RZ, RZ, 0x1 ;  /* 0x00000001ffe07424 */ /* 0x000fe200078e00ff */
[----:B------:R2:W2:Y:S01]  /*63c0*/  @P1 LDS.128 R172, [R8+0x400] ;  /* 0x0004000008ac1984 */ /* 0x0004a20000000c00 */
[----:B-1----:R-:W-:Y:S03]  /*63d0*/  @P1 IMAD.IADD R0, R5, 0x1, R214 ;  /* 0x0000000105001824 */ /* 0x002fe600078e02d6 */
[----:B------:R1:W1:Y:S04]  /*63e0*/  @P1 LDS.128 R164, [R6+0x400] ;  /* 0x0004000006a41984 */ /* 0x0002680000000c00 */
[----:B------:R1:W1:Y:S04]  /*63f0*/  @P1 LDS.128 R156, [R4+0x400] ;  /* 0x00040000049c1984 */ /* 0x0002680000000c00 */
[----:B------:R1:W1:Y:S04]  /*6400*/  @P1 LDS.128 R148, [R0+0x400] ;  /* 0x0004000000941984 */ /* 0x0002680000000c00 */
[----:B------:R1:W1:Y:S04]  /*6410*/  @P1 LDS.128 R176, [R217+UR48+0x400] ;  /* 0x00040030d9b01984 */ /* 0x0002680008000c00 */
[----:B------:R1:W1:Y:S04]  /*6420*/  @P1 LDS.128 R168, [R216+0x400] ;  /* 0x00040000d8a81984 */ /* 0x0002680000000c00 */
[----:B------:R1:W1:Y:S04]  /*6430*/  @P1 LDS.128 R160, [R215+0x400] ;  /* 0x00040000d7a01984 */ /* 0x0002680000000c00 */
[----:B------:R1:W1:Y:S02]  /*6440*/  @P1 LDS.128 R152, [R214+0x400] ;  /* 0x00040000d6981984 */ /* 0x0002640000000c00 */
.L_x_109:
[----:B------:R-:W-:Y:S05]  /*6450*/  BSYNC B1 ;  /* 0x0000000000017941 */ /* 0x000fea0003800000 */
.L_x_108:
[----:B------:R-:W-:Y:S04]  /*6460*/  SHF.R.U32.HI R5, RZ, 0x15, R146 ;  /* 0x00000015ff057819 */ /* 0x000fe80000011692 */
[----:B------:R-:W-:Y:S01]  /*6470*/  LOP3.LUT P1, RZ, R5, 0x3, R200, 0x48, !PT ;  /* 0x0000000305ff7812 */ /* 0x000fe200078248c8 */
[----:B------:R-:W-:Y:S01]  /*6480*/  @!UPT UIADD3 URZ, UPT, UPT, URZ, URZ, URZ ;  /* 0x000000fffffff290 */ /* 0x000fe2000fffe0ff */
[----:B----4-:R-:W-:Y:S11]  /*6490*/  @P0 BRA `(.L_x_113) ;  /* 0x0000000000080947 */ /* 0x010ff60003800000 */
[----:B------:R-:W4:Y:S02]  /*64a0*/  SYNCS.PHASECHK.TRANS64.TRYWAIT P0, [R218+URZ+0xc0], R3 ;  /* 0x0000c003da0075a7 */ /* 0x000f2400080011ff */
[----:B----4-:R-:W-:Y:S05]  /*64b0*/  @!P0 BRA `(.L_x_114) ;  /* 0x0000005c00408947 */ /* 0x010fea0003800000 */
.L_x_113:
[----:B------:R-:W-:Y:S05]  /*64c0*/  @!P1 BRA `(.L_x_115) ;  /* 0x0000000000409947 */ /* 0x000fea0003800000 */
[----:B------:R-:W5:Y:S01]  /*64d0*/  LDCU.64 UR8, c[0x4][0x70] ;  /* 0x01000e00ff0877ac */ /* 0x000f620008000a00 */
[----:B------:R-:W-:Y:S01]  /*64e0*/  MOV R15, 0x0 ;  /* 0x00000000000f7802 */ /* 0x000fe20000000f00 */
[----:B------:R-:W-:Y:S02]  /*64f0*/  HFMA2 R12, -RZ, RZ, 0, 5.9604644775390625e-08 ;  /* 0x00000001ff0c7431 */ /* 0x000fe400000001ff */
[----:B--2---:R-:W-:Y:S02]  /*6500*/  IMAD.MOV.U32 R8, RZ, RZ, 0x192 ;  /* 0x00000192ff087424 */ /* 0x004fe400078e00ff */
[----:B------:R-:W-:Y:S01]  /*6510*/  IMAD.MOV.U32 R13, RZ, RZ, RZ ;  /* 0x000000ffff0d7224 */ /* 0x000fe200078e00ff */
[----:B------:R-:W2:Y:S01]  /*6520*/  LDCU.64 UR6, c[0x4][0x78] ;  /* 0x01000f00ff0677ac */ /* 0x000ea20008000a00 */
[----:B------:R-:W3:Y:S01]  /*6530*/  LDC.64 R14, c[0x4][R15] ;  /* 0x010000000f0e7b82 */ /* 0x000ee20000000a00 */
[----:B------:R-:W4:Y:S01]  /*6540*/  LDCU.64 UR4, c[0x4][0x10] ;  /* 0x01000200ff0477ac */ /* 0x000f220008000a00 */
[----:B-----5:R-:W-:Y:S01]  /*6550*/  MOV R5, UR9 ;  /* 0x0000000900057c02 */ /* 0x020fe20008000f00 */
[----:B-1----:R-:W-:Y:S01]  /*6560*/  IMAD.U32 R4, RZ, RZ, UR8 ;  /* 0x00000008ff047e24 */ /* 0x002fe2000f8e00ff */
[----:B--2---:R-:W-:Y:S01]  /*6570*/  MOV R7, UR7 ;  /* 0x0000000700077c02 */ /* 0x004fe20008000f00 */
[----:B------:R-:W-:Y:S01]  /*6580*/  IMAD.U32 R6, RZ, RZ, UR6 ;  /* 0x00000006ff067e24 */ /* 0x000fe2000f8e00ff */
[----:B----4-:R-:W-:Y:S01]  /*6590*/  MOV R11, UR5 ;  /* 0x00000005000b7c02 */ /* 0x010fe20008000f00 */
[----:B------:R-:W-:Y:S02]  /*65a0*/  IMAD.U32 R10, RZ, RZ, UR4 ;  /* 0x00000004ff0a7e24 */ /* 0x000fe4000f8e00ff */
[----:B------:R-:W-:Y:S07]  /*65b0*/  LEPC R20, `(.L_x_115) ;  /* 0x000000001014794e */ /* 0x000fee0000000000 */
[----:B---3--:R-:W-:Y:S05]  /*65c0*/  CALL.ABS.NOINC R14 ;  /* 0x000000000e007343 */ /* 0x008fea0003c00000 */
.L_x_115:
[----:B------:R-:W-:Y:S05]  /*65d0*/  WARPSYNC.ALL ;  /* 0x0000000000007948 */ /* 0x000fea0003800000 */
[----:B------:R-:W-:Y:S01]  /*65e0*/  R2UR UR4, R146 ;  /* 0x00000000920472ca */ /* 0x000fe200000e0000 */
[--C-:B-1----:R-:W-:Y:S01]  /*65f0*/  HADD2.F32 R140, -RZ, R176.reuse.H0_H0 ;  /* 0x200000b0ff8c7230 */ /* 0x102fe20000004100 */
[----:B------:R-:W-:Y:S01]  /*6600*/  MOV R227, 0xfffffff0 ;  /* 0xfffffff000e37802 */ /* 0x000fe20000000f00 */
[----:B------:R-:W-:Y:S01]  /*6610*/  HADD2.F32 R142, -RZ, R176.H1_H1 ;  /* 0x300000b0ff8e7230 */ /* 0x000fe20000004100 */
[----:B------:R-:W-:Y:S01]  /*6620*/  ISETP.NE.U32.AND P6, PT, R199, 0x1, PT ;  /* 0x00000001c700780c */ /* 0x000fe20003fc5070 */
[----:B------:R-:W-:Y:S01]  /*6630*/  BSSY.RECONVERGENT B0, `(.L_x_116) ;  /* 0x0000100000007945 */ /* 0x000fe20003800200 */
[----:B------:R-:W-:Y:S02]  /*6640*/  ISETP.NE.AND P0, PT, R209, RZ, PT ;  /* 0x000000ffd100720c */ /* 0x000fe40003f05270 */
[----:B------:R-:W-:Y:S04]  /*6650*/  SEL R227, R227, 0x10, !P6 ;  /* 0x00000010e3e37807 */ /* 0x000fe80007000000 */
[----:B------:R-:W-:Y:S01]  /*6660*/  IADD3 R219, PT, PT, R220, R227, RZ ;  /* 0x000000e3dcdb7210 */ /* 0x000fe20007ffe0ff */
[----:B--2---:R-:W3:Y:S01]  /*6670*/  LDTM.x64 R4, tmem[UR4] ;  /* 0x00000004000479ee */ /* 0x004ee20008340000 */
[C---:B------:R-:W-:Y:S02]  /*6680*/  IADD3 R220, PT, PT, R227.reuse, R216, RZ ;  /* 0x000000d8e3dc7210 */ /* 0x040fe40007ffe0ff */
[C---:B------:R-:W-:Y:S02]  /*6690*/  IADD3 R222, PT, PT, R227.reuse, R215, RZ ;  /* 0x000000d7e3de7210 */ /* 0x040fe40007ffe0ff */
[----:B------:R-:W-:Y:S01]  /*66a0*/  IADD3 R221, PT, PT, R227, R214, RZ ;  /* 0x000000d6e3dd7210 */ /* 0x000fe20007ffe0ff */
[C-C-:B---3--:R-:W-:Y:S01]  /*66b0*/  FFMA R0, R143.reuse, R4, R2.reuse ;  /* 0x000000048f007223 */ /* 0x148fe20000000002 */
[C-C-:B----4-:R-:W-:Y:S01]  /*66c0*/  FFMA R3, R143.reuse, R5, R2.reuse ;  /* 0x000000058f037223 */ /* 0x150fe20000000002 */
[C-C-:B------:R-:W-:Y:S01]  /*66d0*/  FFMA R68, R143.reuse, R6, R2.reuse ;  /* 0x000000068f447223 */ /* 0x140fe20000000002 */
[C-C-:B------:R-:W-:Y:S01]  /*66e0*/  FFMA R69, R143.reuse, R7, R2.reuse ;  /* 0x000000078f457223 */ /* 0x140fe20000000002 */
[C-C-:B------:R-:W-:Y:S01]  /*66f0*/  FFMA R70, R143.reuse, R8, R2.reuse ;  /* 0x000000088f467223 */ /* 0x140fe20000000002 */
[--C-:B------:R-:W-:Y:S02]  /*6700*/  HADD2.F32 R5, -RZ, R177.reuse.H0_H0 ;  /* 0x200000b1ff057230 */ /* 0x100fe40000004100 */
[C-C-:B------:R-:W-:Y:S01]  /*6710*/  FFMA R71, R143.reuse, R9, R2.reuse ;  /* 0x000000098f477223 */ /* 0x140fe20000000002 */
[C-C-:B------:R-:W-:Y:S01]  /*6720*/  FFMA R72, R143.reuse, R10, R2.reuse ;  /* 0x0000000a8f487223 */ /* 0x140fe20000000002 */
[----:B------:R-:W-:Y:S02]  /*6730*/  HADD2.F32 R4, -RZ, R177.H1_H1 ;  /* 0x300000b1ff047230 */ /* 0x000fe40000004100 */
[C-C-:B------:R-:W-:Y:S01]  /*6740*/  FFMA R73, R143.reuse, R11, R2.reuse ;  /* 0x0000000b8f497223 */ /* 0x140fe20000000002 */
[C-C-:B------:R-:W-:Y:S01]  /*6750*/  FFMA R74, R143.reuse, R12, R2.reuse ;  /* 0x0000000c8f4a7223 */ /* 0x140fe20000000002 */
[--C-:B------:R-:W-:Y:S02]  /*6760*/  HADD2.F32 R6, -RZ, R178.reuse.H0_H0 ;  /* 0x200000b2ff067230 */ /* 0x100fe40000004100 */
[C-C-:B------:R-:W-:Y:S01]  /*6770*/  FFMA R75, R143.reuse, R13, R2.reuse ;  /* 0x0000000d8f4b7223 */ /* 0x140fe20000000002 */
[C-C-:B------:R-:W-:Y:S01]  /*6780*/  FFMA R76, R143.reuse, R14, R2.reuse ;  /* 0x0000000e8f4c7223 */ /* 0x140fe20000000002 */
[----:B------:R-:W-:Y:S02]  /*6790*/  HADD2.F32 R7, -RZ, R173.H0_H0 ;  /* 0x200000adff077230 */ /* 0x000fe40000004100 */
[C-C-:B------:R-:W-:Y:S01]  /*67a0*/  FFMA R77, R143.reuse, R15, R2.reuse ;  /* 0x0000000f8f4d7223 */ /* 0x140fe20000000002 */
[C-C-:B------:R-:W-:Y:S01]  /*67b0*/  FFMA R78, R143.reuse, R16, R2.reuse ;  /* 0x000000108f4e7223 */ /* 0x140fe20000000002 */
[----:B------:R-:W-:Y:S02]  /*67c0*/  HADD2.F32 R8, -RZ, R171.H1_H1 ;  /* 0x300000abff087230 */ /* 0x000fe40000004100 */
[C-C-:B------:R-:W-:Y:S01]  /*67d0*/  FFMA R79, R143.reuse, R17, R2.reuse ;  /* 0x000000118f4f7223 */ /* 0x140fe20000000002 */
        /* <DEDUP_REMOVED lines=49> */
[----:B------:R-:W-:Y:S01]  /*6af0*/  FFMA R129, R143, R67, R2 ;  /* 0x000000438f817223 */ /* 0x000fe20000000002 */
[C---:B------:R-:W-:Y:S01]  /*6b00*/  FFMA R0, R145.reuse, R140, R0 ;  /* 0x0000008c91007223 */ /* 0x040fe20000000000 */
[C---:B------:R-:W-:Y:S01]  /*6b10*/  FFMA R3, R145.reuse, R142, R3 ;  /* 0x0000008e91037223 */ /* 0x040fe20000000003 */
[C---:B------:R-:W-:Y:S01]  /*6b20*/  FFMA R68, R145.reuse, R5, R68 ;  /* 0x0000000591447223 */ /* 0x040fe20000000044 */
[--C-:B------:R-:W-:Y:S02]  /*6b30*/  HADD2.F32 R5, -RZ, R179.reuse.H0_H0 ;  /* 0x200000b3ff057230 */ /* 0x100fe40000004100 */
[C---:B------:R-:W-:Y:S01]  /*6b40*/  FFMA R69, R145.reuse, R4, R69 ;  /* 0x0000000491457223 */ /* 0x040fe20000000045 */
[----:B------:R-:W-:Y:S02]  /*6b50*/  HADD2.F32 R4, -RZ, R178.H1_H1 ;  /* 0x300000b2ff047230 */ /* 0x000fe40000004100 */
[----:B------:R-:W-:Y:S01]  /*6b60*/  FFMA R70, R145, R6, R70 ;  /* 0x0000000691467223 */ /* 0x000fe20000000046 */
[--C-:B------:R-:W-:Y:S01]  /*6b70*/  HADD2.F32 R6, -RZ, R172.reuse.H1_H1 ;  /* 0x300000acff067230 */ /* 0x100fe20000004100 */
[----:B------:R-:W-:Y:S01]  /*6b80*/  F2FP.F16.F32.PACK_AB R228, R3, R0 ;  /* 0x0000000003e4723e */ /* 0x000fe200000000ff */
[C---:B------:R-:W-:Y:S01]  /*6b90*/  FFMA R71, R145.reuse, R4, R71 ;  /* 0x0000000491477223 */ /* 0x040fe20000000047 */
[----:B------:R-:W-:Y:S02]  /*6ba0*/  HADD2.F32 R4, -RZ, R179.H1_H1 ;  /* 0x300000b3ff047230 */ /* 0x000fe40000004100 */
[----:B------:R-:W-:Y:S01]  /*6bb0*/  FFMA R72, R145, R5, R72 ;  /* 0x0000000591487223 */ /* 0x000fe20000000048 */
[----:B------:R-:W-:Y:S01]  /*6bc0*/  HADD2.F32 R5, -RZ, R172.H0_H0 ;  /* 0x200000acff057230 */ /* 0x000fe20000004100 */
[----:B------:R-:W-:Y:S01]  /*6bd0*/  F2FP.F16.F32.PACK_AB R229, R69, R68 ;  /* 0x0000004445e5723e */ /* 0x000fe200000000ff */
[C---:B------:R-:W-:Y:S01]  /*6be0*/  FFMA R73, R145.reuse, R4, R73 ;  /* 0x0000000491497223 */ /* 0x040fe20000000049 */
[----:B------:R-:W-:Y:S02]  /*6bf0*/  HADD2.F32 R4, -RZ, R173.H1_H1 ;  /* 0x300000adff047230 */ /* 0x000fe40000004100 */
[C---:B------:R-:W-:Y:S01]  /*6c00*/  FFMA R74, R145.reuse, R5, R74 ;  /* 0x00000005914a7223 */ /* 0x040fe2000000004a */
[--C-:B------:R-:W-:Y:S02]  /*6c10*/  HADD2.F32 R5, -RZ, R174.reuse.H0_H0 ;  /* 0x200000aeff057230 */ /* 0x100fe40000004100 */
[C---:B------:R-:W-:Y:S01]  /*6c20*/  FFMA R75, R145.reuse, R6, R75 ;  /* 0x00000006914b7223 */ /* 0x040fe2000000004b */
[--C-:B------:R-:W-:Y:S02]  /*6c30*/  HADD2.F32 R6, -RZ, R175.reuse.H1_H1 ;  /* 0x300000afff067230 */ /* 0x100fe40000004100 */
[C---:B------:R-:W-:Y:S01]  /*6c40*/  FFMA R76, R145.reuse, R7, R76 ;  /* 0x00000007914c7223 */ /* 0x040fe2000000004c */
[----:B------:R-:W-:Y:S02]  /*6c50*/  HADD2.F32 R7, -RZ, R175.H0_H0 ;  /* 0x200000afff077230 */ /* 0x000fe40000004100 */
[C---:B------:R-:W-:Y:S01]  /*6c60*/  FFMA R77, R145.reuse, R4, R77 ;  /* 0x00000004914d7223 */ /* 0x040fe2000000004d */
[----:B------:R-:W-:Y:S02]  /*6c70*/  HADD2.F32 R4, -RZ, R174.H1_H1 ;  /* 0x300000aeff047230 */ /* 0x000fe40000004100 */
[----:B------:R-:W-:Y:S01]  /*6c80*/  FFMA R78, R145, R5, R78 ;  /* 0x00000005914e7223 */ /* 0x000fe2000000004e */
[----:B------:R-:W-:Y:S01]  /*6c90*/  HADD2.F32 R5, -RZ, R169.H0_H0 ;  /* 0x200000a9ff057230 */ /* 0x000fe20000004100 */
[----:B------:R-:W-:Y:S01]  /*6ca0*/  F2FP.F16.F32.PACK_AB R230, R71, R70 ;  /* 0x0000004647e6723e */ /* 0x000fe200000000ff */
[C---:B------:R-:W-:Y:S01]  /*6cb0*/  FFMA R79, R145.reuse, R4, R79 ;  /* 0x00000004914f7223 */ /* 0x040fe2000000004f */
[--C-:B------:R-:W-:Y:S02]  /*6cc0*/  HADD2.F32 R4, -RZ, R168.reuse.H0_H0 ;  /* 0x200000a8ff047230 */ /* 0x100fe40000004100 */
[C---:B------:R-:W-:Y:S01]  /*6cd0*/  FFMA R80, R145.reuse, R7, R80 ;  /* 0x0000000791507223 */ /* 0x040fe20000000050 */
[----:B------:R-:W-:Y:S02]  /*6ce0*/  HADD2.F32 R7, -RZ, R171.H0_H0 ;  /* 0x200000abff077230 */ /* 0x000fe40000004100 */
[C---:B------:R-:W-:Y:S01]  /*6cf0*/  FFMA R81, R145.reuse, R6, R81 ;  /* 0x0000000691517223 */ /* 0x040fe20000000051 */
[----:B------:R-:W-:Y:S02]  /*6d00*/  HADD2.F32 R6, -RZ, R168.H1_H1 ;  /* 0x300000a8ff067230 */ /* 0x000fe40000004100 */
[----:B------:R-:W-:Y:S01]  /*6d10*/  FFMA R82, R145, R4, R82 ;  /* 0x0000000491527223 */ /* 0x000fe20000000052 */
[----:B------:R-:W-:Y:S01]  /*6d20*/  HADD2.F32 R4, -RZ, R169.H1_H1 ;  /* 0x300000a9ff047230 */ /* 0x000fe20000004100 */
[----:B------:R-:W-:Y:S01]  /*6d30*/  F2FP.F16.F32.PACK_AB R231, R73, R72 ;  /* 0x0000004849e7723e */ /* 0x000fe200000000ff */
[C---:B------:R-:W-:Y:S01]  /*6d40*/  FFMA R83, R145.reuse, R6, R83 ;  /* 0x0000000691537223 */ /* 0x040fe20000000053 */
[--C-:B------:R-:W-:Y:S02]  /*6d50*/  HADD2.F32 R6, -RZ, R170.reuse.H1_H1 ;  /* 0x300000aaff067230 */ /* 0x100fe40000004100 */
[C---:B------:R-:W-:Y:S01]  /*6d60*/  FFMA R84, R145.reuse, R5, R84 ;  /* 0x0000000591547223 */ /* 0x040fe20000000054 */
[----:B------:R-:W-:Y:S02]  /*6d70*/  HADD2.F32 R5, -RZ, R170.H0_H0 ;  /* 0x200000aaff057230 */ /* 0x000fe40000004100 */
[----:B------:R-:W-:Y:S01]  /*6d80*/  FFMA R85, R145, R4, R85 ;  /* 0x0000000491557223 */ /* 0x000fe20000000055 */
[--C-:B------:R-:W-:Y:S01]  /*6d90*/  HADD2.F32 R4, -RZ, R164.reuse.H0_H0 ;  /* 0x200000a4ff047230 */ /* 0x100fe20000004100 */
[----:B------:R1:W-:Y:S01]  /*6da0*/  STS.128 [R217+UR48+0x400], R228 ;  /* 0x000400e4d9007988 */ /* 0x0003e20008000c30 */
[----:B------:R-:W-:Y:S01]  /*6db0*/  F2FP.F16.F32.PACK_AB R232, R75, R74 ;  /* 0x0000004a4be8723e */ /* 0x000fe200000000ff */
[C---:B------:R-:W-:Y:S01]  /*6dc0*/  FFMA R86, R145.reuse, R5, R86 ;  /* 0x0000000591567223 */ /* 0x040fe20000000056 */
[----:B------:R-:W-:Y:S02]  /*6dd0*/  HADD2.F32 R5, -RZ, R165.H0_H0 ;  /* 0x200000a5ff057230 */ /* 0x000fe40000004100 */
[C---:B------:R-:W-:Y:S01]  /*6de0*/  FFMA R87, R145.reuse, R6, R87 ;  /* 0x0000000691577223 */ /* 0x040fe20000000057 */
[----:B------:R-:W-:Y:S02]  /*6df0*/  HADD2.F32 R6, -RZ, R164.H1_H1 ;  /* 0x300000a4ff067230 */ /* 0x000fe40000004100 */
[C---:B------:R-:W-:Y:S01]  /*6e00*/  FFMA R88, R145.reuse, R7, R88 ;  /* 0x0000000791587223 */ /* 0x040fe20000000058 */
[----:B------:R-:W-:Y:S02]  /*6e10*/  HADD2.F32 R7, -RZ, R167.H0_H0 ;  /* 0x200000a7ff077230 */ /* 0x000fe40000004100 */
[C---:B------:R-:W-:Y:S01]  /*6e20*/  FFMA R89, R145.reuse, R8, R89 ;  /* 0x0000000891597223 */ /* 0x040fe20000000059 */
[----:B------:R-:W-:Y:S02]  /*6e30*/  HADD2.F32 R8, -RZ, R151.H1_H1 ;  /* 0x30000097ff087230 */ /* 0x000fe40000004100 */
[C---:B------:R-:W-:Y:S01]  /*6e40*/  FFMA R90, R145.reuse, R4, R90 ;  /* 0x00000004915a7223 */ /* 0x040fe2000000005a */
[----:B------:R-:W-:Y:S02]  /*6e50*/  HADD2.F32 R4, -RZ, R165.H1_H1 ;  /* 0x300000a5ff047230 */ /* 0x000fe40000004100 */
[C---:B------:R-:W-:Y:S01]  /*6e60*/  FFMA R91, R145.reuse, R6, R91 ;  /* 0x00000006915b7223 */ /* 0x040fe2000000005b */
[----:B------:R-:W-:Y:S01]  /*6e70*/  FFMA R92, R145, R5, R92 ;  /* 0x00000005915c7223 */ /* 0x000fe2000000005c */
[--C-:B------:R-:W-:Y:S01]  /*6e80*/  HADD2.F32 R5, -RZ, R166.reuse.H0_H0 ;  /* 0x200000a6ff057230 */ /* 0x100fe20000004100 */
[----:B------:R-:W-:Y:S01]  /*6e90*/  F2FP.F16.F32.PACK_AB R233, R77, R76 ;  /* 0x0000004c4de9723e */ /* 0x000fe200000000ff */
[----:B------:R-:W-:Y:S01]  /*6ea0*/  FFMA R93, R145, R4, R93 ;  /* 0x00000004915d7223 */ /* 0x000fe2000000005d */
[----:B------:R-:W-:Y:S01]  /*6eb0*/  HADD2.F32 R4, -RZ, R166.H1_H1 ;  /* 0x300000a6ff047230 */ /* 0x000fe20000004100 */
[----:B------:R-:W-:Y:S01]  /*6ec0*/  F2FP.F16.F32.PACK_AB R234, R79, R78 ;  /* 0x0000004e4fea723e */ /* 0x000fe200000000ff */
[----:B------:R-:W-:Y:S02]  /*6ed0*/  HADD2.F32 R6, -RZ, R167.H1_H1 ;  /* 0x300000a7ff067230 */ /* 0x000fe40000004100 */
[C---:B------:R-:W-:Y:S01]  /*6ee0*/  FFMA R94, R145.reuse, R5, R94 ;  /* 0x00000005915e7223 */ /* 0x040fe2000000005e */
[----:B------:R-:W-:Y:S02]  /*6ef0*/  HADD2.F32 R5, -RZ, R161.H0_H0 ;  /* 0x200000a1ff057230 */ /* 0x000fe40000004100 */
[C---:B------:R-:W-:Y:S01]  /*6f00*/  FFMA R95, R145.reuse, R4, R95 ;  /* 0x00000004915f7223 */ /* 0x040fe2000000005f */
[C---:B------:R-:W-:Y:S01]  /*6f10*/  FFMA R96, R145.reuse, R7, R96 ;  /* 0x0000000791607223 */ /* 0x040fe20000000060 */
[--C-:B------:R-:W-:Y:S02]  /*6f20*/  HADD2.F32 R4, -RZ, R160.reuse.H0_H0 ;  /* 0x200000a0ff047230 */ /* 0x100fe40000004100 */
[----:B------:R-:W-:Y:S01]  /*6f30*/  FFMA R97, R145, R6, R97 ;  /* 0x0000000691617223 */ /* 0x000fe20000000061 */
[----:B------:R-:W-:Y:S01]  /*6f40*/  HADD2.F32 R6, -RZ, R160.H1_H1 ;  /* 0x300000a0ff067230 */ /* 0x000fe20000004100 */
[----:B------:R-:W-:Y:S01]  /*6f50*/  F2FP.F16.F32.PACK_AB R235, R81, R80 ;  /* 0x0000005051eb723e */ /* 0x000fe200000000ff */
[----:B------:R-:W-:Y:S02]  /*6f60*/  HADD2.F32 R7, -RZ, R163.H0_H0 ;  /* 0x200000a3ff077230 */ /* 0x000fe40000004100 */
[C---:B------:R-:W-:Y:S01]  /*6f70*/  FFMA R98, R145.reuse, R4, R98 ;  /* 0x0000000491627223 */ /* 0x040fe20000000062 */
[----:B------:R-:W-:Y:S02]  /*6f80*/  HADD2.F32 R4, -RZ, R161.H1_H1 ;  /* 0x300000a1ff047230 */ /* 0x000fe40000004100 */
[C---:B------:R-:W-:Y:S01]  /*6f90*/  FFMA R99, R145.reuse, R6, R99 ;  /* 0x0000000691637223 */ /* 0x040fe20000000063 */
[----:B------:R2:W-:Y:S01]  /*6fa0*/  STS.128 [R219+0x400], R232 ;  /* 0x000400e8db007388 */ /* 0x0005e20000000c00 */
[C---:B------:R-:W-:Y:S01]  /*6fb0*/  FFMA R100, R145.reuse, R5, R100 ;  /* 0x0000000591647223 */ /* 0x040fe20000000064 */
[--C-:B------:R-:W-:Y:S02]  /*6fc0*/  HADD2.F32 R5, -RZ, R162.reuse.H0_H0 ;  /* 0x200000a2ff057230 */ /* 0x100fe40000004100 */
[----:B------:R-:W-:Y:S01]  /*6fd0*/  FFMA R101, R145, R4, R101 ;  /* 0x0000000491657223 */ /* 0x000fe20000000065 */
[----:B------:R-:W-:Y:S01]  /*6fe0*/  HADD2.F32 R6, -RZ, R162.H1_H1 ;  /* 0x300000a2ff067230 */ /* 0x000fe20000004100 */
[----:B------:R-:W-:Y:S01]  /*6ff0*/  F2FP.F16.F32.PACK_AB R236, R83, R82 ;  /* 0x0000005253ec723e */ /* 0x000fe200000000ff */
[----:B------:R-:W-:Y:S02]  /*7000*/  HADD2.F32 R4, -RZ, R163.H1_H1 ;  /* 0x300000a3ff047230 */ /* 0x000fe40000004100 */
[C---:B------:R-:W-:Y:S01]  /*7010*/  FFMA R102, R145.reuse, R5, R102 ;  /* 0x0000000591667223 */ /* 0x040fe20000000066 */
[--C-:B------:R-:W-:Y:S02]  /*7020*/  HADD2.F32 R5, -RZ, R156.reuse.H0_H0 ;  /* 0x2000009cff057230 */ /* 0x100fe40000004100 */
[C---:B------:R-:W-:Y:S01]  /*7030*/  FFMA R103, R145.reuse, R6, R103 ;  /* 0x0000000691677223 */ /* 0x040fe20000000067 */
[C---:B------:R-:W-:Y:S01]  /*7040*/  FFMA R104, R145.reuse, R7, R104 ;  /* 0x0000000791687223 */ /* 0x040fe20000000068 */
[----:B------:R-:W-:Y:S01]  /*7050*/  FFMA R105, R145, R4, R105 ;  /* 0x0000000491697223 */ /* 0x000fe20000000069 */
[----:B------:R-:W-:Y:S01]  /*7060*/  F2FP.F16.F32.PACK_AB R237, R85, R84 ;  /* 0x0000005455ed723e */ /* 0x000fe200000000ff */
[----:B------:R-:W-:Y:S01]  /*7070*/  HADD2.F32 R4, -RZ, R156.H1_H1 ;  /* 0x3000009cff047230 */ /* 0x000fe20000004100 */
[----:B------:R-:W-:Y:S01]  /*7080*/  F2FP.F16.F32.PACK_AB R238, R87, R86 ;  /* 0x0000005657ee723e */ /* 0x000fe200000000ff */
[--C-:B------:R-:W-:Y:S01]  /*7090*/  HADD2.F32 R7, -RZ, R157.reuse.H0_H0 ;  /* 0x2000009dff077230 */ /* 0x100fe20000004100 */
[----:B------:R-:W-:Y:S01]  /*70a0*/  F2FP.F16.F32.PACK_AB R239, R89, R88 ;  /* 0x0000005859ef723e */ /* 0x000fe200000000ff */
[----:B------:R-:W-:Y:S02]  /*70b0*/  HADD2.F32 R6, -RZ, R157.H1_H1 ;  /* 0x3000009dff067230 */ /* 0x000fe40000004100 */
[----:B------:R-:W-:Y:S01]  /*70c0*/  FFMA R106, R145, R5, R106 ;  /* 0x00000005916a7223 */ /* 0x000fe2000000006a */
[----:B-1----:R-:W-:Y:S01]  /*70d0*/  F2FP.F16.F32.PACK_AB R228, R91, R90 ;  /* 0x0000005a5be4723e */ /* 0x002fe200000000ff */
[C---:B------:R-:W-:Y:S01]  /*70e0*/  FFMA R107, R145.reuse, R4, R107 ;  /* 0x00000004916b7223 */ /* 0x040fe2000000006b */
[----:B------:R1:W-:Y:S01]  /*70f0*/  STS.128 [R216+0x400], R236 ;  /* 0x000400ecd8007388 */ /* 0x0003e20000000c00 */
[C---:B------:R-:W-:Y:S01]  /*7100*/  FFMA R108, R145.reuse, R7, R108 ;  /* 0x00000007916c7223 */ /* 0x040fe2000000006c */
[--C-:B------:R-:W-:Y:S02]  /*7110*/  HADD2.F32 R4, -RZ, R158.reuse.H0_H0 ;  /* 0x2000009eff047230 */ /* 0x100fe40000004100 */
[----:B------:R-:W-:Y:S01]  /*7120*/  FFMA R109, R145, R6, R109 ;  /* 0x00000006916d7223 */ /* 0x000fe2000000006d */
[----:B------:R-:W-:Y:S01]  /*7130*/  HADD2.F32 R6, -RZ, R158.H1_H1 ;  /* 0x3000009eff067230 */ /* 0x000fe20000004100 */
[----:B------:R-:W-:Y:S01]  /*7140*/  F2FP.F16.F32.PACK_AB R229, R93, R92 ;  /* 0x0000005c5de5723e */ /* 0x000fe200000000ff */
[--C-:B------:R-:W-:Y:S02]  /*7150*/  HADD2.F32 R5, -RZ, R159.reuse.H0_H0 ;  /* 0x2000009fff057230 */ /* 0x100fe40000004100 */
[C---:B------:R-:W-:Y:S01]  /*7160*/  FFMA R110, R145.reuse, R4, R110 ;  /* 0x00000004916e7223 */ /* 0x040fe2000000006e */
[----:B------:R-:W-:Y:S02]  /*7170*/  HADD2.F32 R4, -RZ, R159.H1_H1 ;  /* 0x3000009fff047230 */ /* 0x000fe40000004100 */
[C---:B------:R-:W-:Y:S01]  /*7180*/  FFMA R111, R145.reuse, R6, R111 ;  /* 0x00000006916f7223 */ /* 0x040fe2000000006f */
[--C-:B------:R-:W-:Y:S02]  /*7190*/  HADD2.F32 R6, -RZ, R152.reuse.H1_H1 ;  /* 0x30000098ff067230 */ /* 0x100fe40000004100 */
[C---:B------:R-:W-:Y:S01]  /*71a0*/  FFMA R112, R145.reuse, R5, R112 ;  /* 0x0000000591707223 */ /* 0x040fe20000000070 */
[----:B------:R-:W-:Y:S02]  /*71b0*/  HADD2.F32 R5, -RZ, R152.H0_H0 ;  /* 0x20000098ff057230 */ /* 0x000fe40000004100 */
[----:B------:R-:W-:Y:S01]  /*71c0*/  FFMA R113, R145, R4, R113 ;  /* 0x0000000491717223 */ /* 0x000fe20000000071 */
[--C-:B------:R-:W-:Y:S01]  /*71d0*/  HADD2.F32 R7, -RZ, R153.reuse.H0_H0 ;  /* 0x20000099ff077230 */ /* 0x100fe20000004100 */
[----:B------:R-:W-:Y:S01]  /*71e0*/  F2FP.F16.F32.PACK_AB R230, R95, R94 ;  /* 0x0000005e5fe6723e */ /* 0x000fe200000000ff */
[----:B------:R-:W-:Y:S01]  /*71f0*/  HADD2.F32 R4, -RZ, R153.H1_H1 ;  /* 0x30000099ff047230 */ /* 0x000fe20000004100 */
[----:B------:R-:W-:Y:S01]  /*7200*/  F2FP.F16.F32.PACK_AB R231, R97, R96 ;  /* 0x0000006061e7723e */ /* 0x000fe200000000ff */
[C---:B------:R-:W-:Y:S01]  /*7210*/  FFMA R114, R145.reuse, R5, R114 ;  /* 0x0000000591727223 */ /* 0x040fe20000000072 */
[C---:B------:R-:W-:Y:S01]  /*7220*/  FFMA R115, R145.reuse, R6, R115 ;  /* 0x0000000691737223 */ /* 0x040fe20000000073 */
[C---:B------:R-:W-:Y:S01]  /*7230*/  FFMA R116, R145.reuse, R7, R116 ;  /* 0x0000000791747223 */ /* 0x040fe20000000074 */
[----:B------:R-:W-:Y:S01]  /*7240*/  FFMA R117, R145, R4, R117 ;  /* 0x0000000491757223 */ /* 0x000fe20000000075 */
[----:B------:R3:W-:Y:S01]  /*7250*/  STS.128 [R220+0x400], R228 ;  /* 0x000400e4dc007388 */ /* 0x0007e20000000c00 */
[--C-:B------:R-:W-:Y:S01]  /*7260*/  HADD2.F32 R5, -RZ, R154.reuse.H0_H0 ;  /* 0x2000009aff057230 */ /* 0x100fe20000004100 */
[----:B--2---:R-:W-:Y:S01]  /*7270*/  F2FP.F16.F32.PACK_AB R232, R99, R98 ;  /* 0x0000006263e8723e */ /* 0x004fe200000000ff */
[----:B------:R-:W-:Y:S01]  /*7280*/  HADD2.F32 R4, -RZ, R154.H1_H1 ;  /* 0x3000009aff047230 */ /* 0x000fe20000004100 */
[----:B------:R-:W-:Y:S01]  /*7290*/  F2FP.F16.F32.PACK_AB R233, R101, R100 ;  /* 0x0000006465e9723e */ /* 0x000fe200000000ff */
        /* <DEDUP_REMOVED lines=10> */
[----:B-1----:R-:W-:Y:S01]  /*7340*/  F2FP.F16.F32.PACK_AB R236, R107, R106 ;  /* 0x0000006a6bec723e */ /* 0x002fe200000000ff */
[----:B------:R-:W-:Y:S01]  /*7350*/  HADD2.F32 R6, -RZ, R148.H1_H1 ;  /* 0x30000094ff067230 */ /* 0x000fe20000004100 */
[----:B------:R-:W-:Y:S01]  /*7360*/  F2FP.F16.F32.PACK_AB R237, R109, R108 ;  /* 0x0000006c6ded723e */ /* 0x000fe200000000ff */
[--C-:B------:R-:W-:Y:S01]  /*7370*/  HADD2.F32 R5, -RZ, R149.reuse.H0_H0 ;  /* 0x20000095ff057230 */ /* 0x100fe20000004100 */
[----:B------:R-:W-:Y:S01]  /*7380*/  F2FP.F16.F32.PACK_AB R238, R111, R110 ;  /* 0x0000006e6fee723e */ /* 0x000fe200000000ff */
[----:B------:R-:W-:Y:S01]  /*7390*/  FFMA R122, R145, R4, R122 ;  /* 0x00000004917a7223 */ /* 0x000fe2000000007a */
[----:B------:R-:W-:Y:S01]  /*73a0*/  F2FP.F16.F32.PACK_AB R239, R113, R112 ;  /* 0x0000007071ef723e */ /* 0x000fe200000000ff */
[C---:B------:R-:W-:Y:S01]  /*73b0*/  FFMA R123, R145.reuse, R6, R123 ;  /* 0x00000006917b7223 */ /* 0x040fe2000000007b */
[----:B------:R-:W-:Y:S01]  /*73c0*/  FFMA R124, R145, R5, R124 ;  /* 0x00000005917c7223 */ /* 0x000fe2000000007c */
[----:B------:R-:W-:Y:S01]  /*73d0*/  HADD2.F32 R4, -RZ, R149.H1_H1 ;  /* 0x30000095ff047230 */ /* 0x000fe20000004100 */
[----:B------:R-:W-:Y:S01]  /*73e0*/  F2FP.F16.F32.PACK_AB R240, R115, R114 ;  /* 0x0000007273f0723e */ /* 0x000fe200000000ff */
[----:B------:R3:W-:Y:S01]  /*73f0*/  STS.128 [R222+0x400], R236 ;  /* 0x000400ecde007388 */ /* 0x0007e20000000c00 */
[--C-:B------:R-:W-:Y:S01]  /*7400*/  HADD2.F32 R5, -RZ, R150.reuse.H0_H0 ;  /* 0x20000096ff057230 */ /* 0x100fe20000004100 */
[----:B------:R-:W-:Y:S01]  /*7410*/  F2FP.F16.F32.PACK_AB R241, R117, R116 ;  /* 0x0000007475f1723e */ /* 0x000fe200000000ff */
[----:B------:R-:W-:Y:S02]  /*7420*/  HADD2.F32 R6, -RZ, R150.H1_H1 ;  /* 0x30000096ff067230 */ /* 0x000fe40000004100 */
[----:B------:R-:W-:Y:S01]  /*7430*/  FFMA R125, R145, R4, R125 ;  /* 0x00000004917d7223 */ /* 0x000fe2000000007d */
[----:B------:R-:W-:Y:S01]  /*7440*/  HADD2.F32 R7, -RZ, R151.H0_H0 ;  /* 0x20000097ff077230 */ /* 0x000fe20000004100 */
[----:B------:R-:W-:Y:S01]  /*7450*/  F2FP.F16.F32.PACK_AB R242, R119, R118 ;  /* 0x0000007677f2723e */ /* 0x000fe200000000ff */
[----:B------:R-:W-:Y:S01]  /*7460*/  FFMA R126, R145, R5, R126 ;  /* 0x00000005917e7223 */ /* 0x000fe2000000007e */
[----:B------:R-:W-:Y:S01]  /*7470*/  F2FP.F16.F32.PACK_AB R243, R121, R120 ;  /* 0x0000007879f3723e */ /* 0x000fe200000000ff */
[C---:B------:R-:W-:Y:S01]  /*7480*/  FFMA R127, R145.reuse, R6, R127 ;  /* 0x00000006917f7223 */ /* 0x040fe2000000007f */
[C---:B------:R-:W-:Y:S01]  /*7490*/  FFMA R128, R145.reuse, R7, R128 ;  /* 0x0000000791807223 */ /* 0x040fe20000000080 */
[----:B------:R-:W-:Y:S01]  /*74a0*/  FFMA R129, R145, R8, R129 ;  /* 0x0000000891817223 */ /* 0x000fe20000000081 */
[----:B------:R-:W-:Y:S01]  /*74b0*/  F2FP.F16.F32.PACK_AB R244, R123, R122 ;  /* 0x0000007a7bf4723e */ /* 0x000fe200000000ff */
[----:B------:R3:W-:Y:S01]  /*74c0*/  STS.128 [R214+0x400], R240 ;  /* 0x000400f0d6007388 */ /* 0x0007e20000000c00 */
[----:B------:R-:W-:Y:S02]  /*74d0*/  F2FP.F16.F32.PACK_AB R245, R125, R124 ;  /* 0x0000007c7df5723e */ /* 0x000fe400000000ff */
[----:B------:R-:W-:Y:S02]  /*74e0*/  F2FP.F16.F32.PACK_AB R246, R127, R126 ;  /* 0x0000007e7ff6723e */ /* 0x000fe400000000ff */
[----:B------:R-:W-:Y:S05]  /*74f0*/  F2FP.F16.F32.PACK_AB R247, R129, R128 ;  /* 0x0000008081f7723e */ /* 0x000fea00000000ff */
[----:B------:R3:W-:Y:S01]  /*7500*/  STS.128 [R221+0x400], R244 ;  /* 0x000400f4dd007388 */ /* 0x0007e20000000c00 */
[----:B------:R-:W-:Y:S01]  /*7510*/  @!PT LDS RZ, [RZ] ;  /* 0x00000000fffff984 */ /* 0x000fe20000000800 */
[----:B------:R-:W-:Y:S01]  /*7520*/  @!PT LDS RZ, [RZ] ;  /* 0x00000000fffff984 */ /* 0x000fe20000000800 */
[----:B------:R-:W-:Y:S01]  /*7530*/  @!PT LDS RZ, [RZ] ;  /* 0x00000000fffff984 */ /* 0x000fe20000000800 */
[----:B------:R-:W-:Y:S01]  /*7540*/  @!PT LDS RZ, [RZ] ;  /* 0x00000000fffff984 */ /* 0x000fe20000000800 */
[----:B------:R1:W-:Y:S07]  /*7550*/  MEMBAR.ALL.CTA ;  /* 0x0000000000007992 */ /* 0x0003ee0000008000 */
[----:B-1----:R-:W1:Y:S02]  /*7560*/  FENCE.VIEW.ASYNC.S ;  /* 0x00000000000073c6 */ /* 0x002e640000000000 */
[----:B-1----:R-:W-:Y:S06]  /*7570*/  BAR.SYNC.DEFER_BLOCKING 0x1, 0x80 ;  /* 0x0042000000007b1d */ /* 0x002fec0000010000 */
[----:B------:R-:W-:Y:S05]  /*7580*/  @P0 BRA `(.L_x_117) ;  /* 0x0000000000280947 */ /* 0x000fea0003800000 */
[----:B------:R-:W-:Y:S02]  /*7590*/  UIADD3 UR4, UPT, UPT, UR48, 0x400, URZ ;  /* 0x0000040030047890 */ /* 0x000fe4000fffe0ff */
[----:B------:R-:W-:Y:S01]  /*75a0*/  UIADD3 UR6, UP0, UPT, UR52, 0x680, URZ ;  /* 0x0000068034067890 */ /* 0x000fe2000ff1e0ff */
[----:B------:R-:W-:Y:S03]  /*75b0*/  UMOV UR39, UR44 ;  /* 0x0000002c00277c82 */ /* 0x000fe60008000000 */
[----:B------:R-:W-:Y:S01]  /*75c0*/  MOV R201, UR4 ;  /* 0x0000000400c97c02 */ /* 0x000fe20008000f00 */
[----:B------:R-:W-:Y:S03]  /*75d0*/  UIADD3.X UR7, UPT, UPT, URZ, UR53, URZ, UP0, !UPT ;  /* 0x00000035ff077290 */ /* 0x000fe600087fe4ff */
[----:B------:R-:W-:Y:S11]  /*75e0*/  R2UR UR36, R201 ;  /* 0x00000000c92472ca */ /* 0x000ff600000e0000 */
[----:B------:R-:W-:Y:S02]  /*75f0*/  @!UPT UIADD3 URZ, UPT, UPT, URZ, URZ, URZ ;  /* 0x000000fffffff290 */ /* 0x000fe4000fffe0ff */
[----:B------:R1:W-:Y:S01]  /*7600*/  UTMASTG.3D [UR36], [UR6] ;  /* 0x00000024060073b5 */ /* 0x0003e20008010000 */
[----:B------:R0:W-:Y:S01]  /*7610*/  UTMACMDFLUSH ;  /* 0x00000000000079b7 */ /* 0x0001e20000000000 */
[----:B-1----:R-:W-:Y:S04]  /*7620*/  DEPBAR.LE SB0, 0x1 ;  /* 0x000080400000791a */ /* 0x002fe80000000000 */
.L_x_117:
[----:B------:R-:W-:Y:S05]  /*7630*/  BSYNC.RECONVERGENT B0 ;  /* 0x0000000000007941 */ /* 0x000fea0003800200 */
.L_x_116:
[----:B------:R-:W-:Y:S01]  /*7640*/  BAR.SYNC.DEFER_BLOCKING 0x1, 0x80 ;  /* 0x0042000000007b1d */ /* 0x000fe20000010000 */
[----:B------:R-:W-:Y:S01]  /*7650*/  ISETP.NE.AND P1, PT, R212, RZ, PT ;  /* 0x000000ffd400720c */ /* 0x000fe20003f25270 */
[----:B------:R-:W-:Y:S01]  /*7660*/  UISETP.NE.AND UP0, UPT, UR50, URZ, UPT ;  /* 0x000000ff3200728c */ /* 0x000fe2000bf05270 */
[----:B------:R-:W-:Y:S11]  /*7670*/  LEA R3, R224, UR48, 0x3 ;  /* 0x00000030e0037c11 */ /* 0x000ff6000f8e18ff */
[----:B------:R-:W-:Y:S01]  /*7680*/  @P1 SHF.L.U32 R4, R205, 0x1f, RZ ;  /* 0x0000001fcd041819 */ /* 0x000fe200000006ff */
[----:B------:R-:W-:Y:S06]  /*7690*/  BRA.U !UP0, `(.L_x_118) ;  /* 0x0000000108247547 */ /* 0x000fec000b800000 */
[----:B------:R-:W-:Y:S01]  /*76a0*/  IMAD.U32 R5, RZ, RZ, UR51 ;  /* 0x00000033ff057e24 */ /* 0x000fe2000f8e00ff */
[----:B------:R-:W-:Y:S01]  /*76b0*/  MOV R0, UR45 ;  /* 0x0000002d00007c02 */ /* 0x000fe20008000f00 */
[----:B------:R-:W-:Y:S03]  /*76c0*/  UIADD3 UR51, UPT, UPT, UR51, 0x1, URZ ;  /* 0x0000000133337890 */ /* 0x000fe6000fffe0ff */
[----:B------:R-:W-:Y:S01]  /*76d0*/  @P1 LEA R5, R5, UR48, 0x3 ;  /* 0x0000003005051c11 */ /* 0x000fe2000f8e18ff */
[----:B------:R-:W-:Y:S04]  /*76e0*/  UISETP.NE.AND UP0, UPT, UR51, 0x4, UPT ;  /* 0x000000043300788c */ /* 0x000fe8000bf05270 */
[----:B------:R-:W-:Y:S01]  /*76f0*/  @P1 VIADD R5, R5, 0x70 ;  /* 0x0000007005051836 */ /* 0x000fe20000000000 */
[----:B------:R-:W-:Y:S04]  /*7700*/  USEL UR51, UR51, URZ, UP0 ;  /* 0x000000ff33337287 */ /* 0x000fe80008000000 */
[----:B------:R-:W-:Y:S04]  /*7710*/  @P1 PRMT R0, R0, 0x654, R5 ;  /* 0x0000065400001816 */ /* 0x000fe80000000005 */
[----:B------:R1:W-:Y:S04]  /*7720*/  @P1 SYNCS.ARRIVE.TRANS64.RED.A1T0 RZ, [R0+URZ], RZ ;  /* 0x000000ff00ff19a7 */ /* 0x0003e800081004ff */
.L_x_118:
[----:B------:R-:W2:Y:S01]  /*7730*/  @P1 SYNCS.PHASECHK.TRANS64.TRYWAIT P0, [R3+URZ+0x50], R4 ;  /* 0x00005004030015a7 */ /* 0x000ea200080011ff */
[----:B------:R-:W-:Y:S01]  /*7740*/  BSSY B1, `(.L_x_119) ;  /* 0x000001f000017945 */ /* 0x000fe20003800000 */
[----:B--2---:R-:W-:Y:S03]  /*7750*/  @P1 SEL R223, RZ, 0x1, !P0 ;  /* 0x00000001ffdf1807 */ /* 0x004fe60004000000 */
[----:B------:R-:W-:Y:S05]  /*7760*/  @!P1 BRA `(.L_x_120) ;  /* 0x0000000000709947 */ /* 0x000fea0003800000 */
[----:B------:R-:W-:Y:S01]  /*7770*/  ISETP.NE.AND P1, PT, R225, RZ, PT ;  /* 0x000000ffe100720c */ /* 0x000fe20003f25270 */
[----:B------:R-:W-:Y:S01]  /*7780*/  BSSY B0, `(.L_x_121) ;  /* 0x000000b000007945 */ /* 0x000fe20003800000 */
[----:B------:R-:W-:Y:S11]  /*7790*/  ISETP.NE.AND P0, PT, R223, RZ, PT ;  /* 0x000000ffdf00720c */ /* 0x000ff60003f05270 */
[----:B------:R-:W-:Y:S05]  /*77a0*/  @P1 IMAD R7, R224, 0x4000, R217 ;  /* 0x00004000e0071824 */ /* 0x000fea00078e02d9 */
[----:B-1----:R-:W-:Y:S04]  /*77b0*/  @P1 IADD3 R0, PT, PT, R7, UR48, RZ ;  /* 0x0000003007001c10 */ /* 0x002fe8000fffe0ff */
[----:B------:R-:W-:Y:S01]  /*77c0*/  @P1 IADD3 R6, PT, PT, R226, R0, RZ ;  /* 0x00000000e2061210 */ /* 0x000fe20007ffe0ff */
[--C-:B------:R-:W-:Y:S02]  /*77d0*/  @P1 IMAD.IADD R4, R147, 0x1, R0.reuse ;  /* 0x0000000193041824 */ /* 0x100fe400078e0200 */
[----:B------:R-:W-:Y:S01]  /*77e0*/  @P1 IMAD.IADD R5, R227, 0x1, R0 ;  /* 0x00000001e3051824 */ /* 0x000fe200078e0200 */
[----:B------:R-:W-:Y:S06]  /*77f0*/  @P0 BRA `(.L_x_122) ;  /* 0x00000000000c0947 */ /* 0x000fec0003800000 */
[----:B------:R-:W-:Y:S04]  /*7800*/  SHF.L.U32 R0, R205, 0x1f, RZ ;  /* 0x0000001fcd007819 */ /* 0x000fe800000006ff */
[----:B------:R-:W1:Y:S02]  /*7810*/  SYNCS.PHASECHK.TRANS64.TRYWAIT P0, [R3+URZ+0x50], R0 ;  /* 0x00005000030075a7 */ /* 0x000e6400080011ff */
[----:B-1----:R-:W-:Y:S05]  /*7820*/  @!P0 BRA `(.L_x_123) ;  /* 0x0000004800788947 */ /* 0x002fea0003800000 */
.L_x_122:
[----:B------:R-:W-:Y:S05]  /*7830*/  BSYNC B0 ;  /* 0x0000000000007941 */ /* 0x000fea0003800000 */
.L_x_121:
[----:B------:R-:W-:Y:S01]  /*7840*/  ISETP.NE.AND P0, PT, R225, RZ, PT ;  /* 0x000000ffe100720c */ /* 0x000fe20003f05270 */
[----:B------:R-:W-:Y:S11]  /*7850*/  VIADD R224, R224, 0x1 ;  /* 0x00000001e0e07836 */ /* 0x000ff60000000000 */
[----:B------:R-:W-:Y:S01]  /*7860*/  @!UPT UIADD3 URZ, UPT, UPT, URZ, URZ, URZ ;  /* 0x000000fffffff290 */ /* 0x000fe2000fffe0ff */
[----:B------:R2:W4:Y:S01]  /*7870*/  @P0 LDS.128 R176, [R7+UR48+0x400] ;  /* 0x0004003007b00984 */ /* 0x0005220008000c00 */
[--C-:B-1----:R-:W-:Y:S01]  /*7880*/  @P0 IMAD.IADD R0, R226, 0x1, R4.reuse ;  /* 0x00000001e2000824 */ /* 0x102fe200078e0204 */
[C---:B------:R-:W-:Y:S01]  /*7890*/  @P0 IADD3 R3, PT, PT, R227.reuse, R6, RZ ;  /* 0x00000006e3030210 */ /* 0x040fe20007ffe0ff */
[C---:B------:R-:W-:Y:S01]  /*78a0*/  @P0 IMAD.IADD R8, R227.reuse, 0x1, R4 ;  /* 0x00000001e3080824 */ /* 0x040fe200078e0204 */
[----:B------:R2:W1:Y:S02]  /*78b0*/  @P0 LDS.128 R172, [R5+0x400] ;  /* 0x0004000005ac0984 */ /* 0x0004640000000c00 */
[----:B------:R-:W-:Y:S02]  /*78c0*/  @P0 IADD3 R9, PT, PT, R227, R0, RZ ;  /* 0x00000000e3090210 */ /* 0x000fe40007ffe0ff */
[----:B------:R2:W1:Y:S04]  /*78d0*/  @P0 LDS.128 R168, [R6+0x400] ;  /* 0x0004000006a80984 */ /* 0x0004680000000c00 */
[----:B------:R2:W1:Y:S04]  /*78e0*/  @P0 LDS.128 R164, [R3+0x400] ;  /* 0x0004000003a40984 */ /* 0x0004680000000c00 */
[----:B------:R2:W1:Y:S04]  /*78f0*/  @P0 LDS.128 R160, [R4+0x400] ;  /* 0x0004000004a00984 */ /* 0x0004680000000c00 */
[----:B------:R2:W1:Y:S04]  /*7900*/  @P0 LDS.128 R156, [R8+0x400] ;  /* 0x00040000089c0984 */ /* 0x0004680000000c00 */
[----:B------:R2:W1:Y:S04]  /*7910*/  @P0 LDS.128 R152, [R0+0x400] ;  /* 0x0004000000980984 */ /* 0x0004680000000c00 */
[----:B------:R2:W1:Y:S02]  /*7920*/  @P0 LDS.128 R148, [R9+0x400] ;  /* 0x0004000009940984 */ /* 0x0004640000000c00 */
.L_x_120:
[----:B------:R-:W-:Y:S05]  /*7930*/  BSYNC B1 ;  /* 0x0000000000017941 */ /* 0x000fea0003800000 */
.L_x_119:
[----:B--2---:R-:W-:Y:S05]  /*7940*/  VIADD R3, R146, 0x40 ;  /* 0x0000004092037836 */ /* 0x004fea0000000000 */
[----:B------:R-:W-:Y:S04]  /*7950*/  SHF.R.U32.HI R3, RZ, 0x15, R3 ;  /* 0x00000015ff037819 */ /* 0x000fe80000011603 */
[----:B------:R-:W-:Y:S11]  /*7960*/  LOP3.LUT P0, RZ, R3, 0x3, R200, 0x48, !PT ;  /* 0x0000000303ff7812 */ /* 0x000ff600078048c8 */
[----:B------:R-:W-:Y:S02]  /*7970*/  @!UPT UIADD3 URZ, UPT, UPT, URZ, URZ, URZ ;  /* 0x000000fffffff290 */ /* 0x000fe4000fffe0ff */
[----:B------:R-:W-:Y:S05]  /*7980*/  @!P0 BRA `(.L_x_124) ;  /* 0x0000000000408947 */ /* 0x000fea0003800000 */
[----:B------:R-:W2:Y:S01]  /*7990*/  LDCU.64 UR8, c[0x4][0x70] ;  /* 0x01000e00ff0877ac */ /* 0x000ea20008000a00 */
[----:B------:R-:W-:Y:S01]  /*79a0*/  MOV R15, 0x0 ;  /* 0x00000000000f7802 */ /* 0x000fe20000000f00 */
[----:B------:R-:W-:Y:S02]  /*79b0*/  HFMA2 R12, -RZ, RZ, 0, 5.9604644775390625e-08 ;  /* 0x00000001ff0c7431 */ /* 0x000fe400000001ff */
[----:B------:R-:W-:Y:S02]  /*79c0*/  IMAD.MOV.U32 R8, RZ, RZ, 0x192 ;  /* 0x00000192ff087424 */ /* 0x000fe400078e00ff */
[----:B------:R-:W-:Y:S01]  /*79d0*/  IMAD.MOV.U32 R13, RZ, RZ, RZ ;  /* 0x000000ffff0d7224 */ /* 0x000fe200078e00ff */
[----:B------:R-:W5:Y:S01]  /*79e0*/  LDCU.64 UR6, c[0x4][0x78] ;  /* 0x01000f00ff0677ac */ /* 0x000f620008000a00 */
[----:B------:R-:W1:Y:S01]  /*79f0*/  LDC.64 R14, c[0x4][R15] ;  /* 0x010000000f0e7b82 */ /* 0x000e620000000a00 */
[----:B------:R-:W3:Y:S01]  /*7a00*/  LDCU.64 UR4, c[0x4][0x10] ;  /* 0x01000200ff0477ac */ /* 0x000ee20008000a00 */
[----:B--2---:R-:W-:Y:S01]  /*7a10*/  MOV R5, UR9 ;  /* 0x0000000900057c02 */ /* 0x004fe20008000f00 */
[----:B------:R-:W-:Y:S01]  /*7a20*/  IMAD.U32 R4, RZ, RZ, UR8 ;  /* 0x00000008ff047e24 */ /* 0x000fe2000f8e00ff */
[----:B-----5:R-:W-:Y:S01]  /*7a30*/  MOV R7, UR7 ;  /* 0x0000000700077c02 */ /* 0x020fe20008000f00 */
[----:B------:R-:W-:Y:S01]  /*7a40*/  IMAD.U32 R6, RZ, RZ, UR6 ;  /* 0x00000006ff067e24 */ /* 0x000fe2000f8e00ff */
[----:B---3--:R-:W-:Y:S01]  /*7a50*/  MOV R11, UR5 ;  /* 0x00000005000b7c02 */ /* 0x008fe20008000f00 */
[----:B------:R-:W-:Y:S02]  /*7a60*/  IMAD.U32 R10, RZ, RZ, UR4 ;  /* 0x00000004ff0a7e24 */ /* 0x000fe4000f8e00ff */
[----:B------:R-:W-:Y:S07]  /*7a70*/  LEPC R20, `(.L_x_124) ;  /* 0x000000001014794e */ /* 0x000fee0000000000 */
[----:B-1--4-:R-:W-:Y:S05]  /*7a80*/  CALL.ABS.NOINC R14 ;  /* 0x000000000e007343 */ /* 0x012fea0003c00000 */
.L_x_124:
[----:B------:R-:W-:Y:S05]  /*7a90*/  WARPSYNC.ALL ;  /* 0x0000000000007948 */ /* 0x000fea0003800000 */
[----:B------:R-:W-:Y:S01]  /*7aa0*/  R2UR UR4, R146 ;  /* 0x00000000920472ca */ /* 0x000fe200000e0000 */
[--C-:B----4-:R-:W-:Y:S01]  /*7ab0*/  HADD2.F32 R140, -RZ, R176.reuse.H0_H0 ;  /* 0x200000b0ff8c7230 */ /* 0x110fe20000004100 */
[----:B------:R-:W-:Y:S01]  /*7ac0*/  ISETP.NE.AND P6, PT, R212, RZ, PT ;  /* 0x000000ffd400720c */ /* 0x000fe20003fc5270 */
[----:B------:R-:W-:Y:S01]  /*7ad0*/  HADD2.F32 R142, -RZ, R176.H1_H1 ;  /* 0x300000b0ff8e7230 */ /* 0x000fe20000004100 */
[----:B------:R-:W-:Y:S01]  /*7ae0*/  MOV R3, UR51 ;  /* 0x0000003300037c02 */ /* 0x000fe20008000f00 */
[----:B------:R-:W-:Y:S01]  /*7af0*/  BSSY.RECONVERGENT B0, `(.L_x_125) ;  /* 0x0000100000007945 */ /* 0x000fe20003800200 */
[----:B---3--:R-:W-:Y:S02]  /*7b00*/  MOV R232, UR45 ;  /* 0x0000002d00e87c02 */ /* 0x008fe40008000f00 */
[----:B------:R-:W-:Y:S05]  /*7b10*/  ISETP.NE.AND P0, PT, R209, RZ, PT ;  /* 0x000000ffd100720c */ /* 0x000fea0003f05270 */
[----:B------:R-:W1:Y:S02]  /*7b20*/  LDTM.x64 R4, tmem[UR4+0x40] ;  /* 0x00004004000479ee */ /* 0x000e640008340000 */
[----:B------:R-:W-:Y:S04]  /*7b30*/  @P6 LEA R3, R3, UR48, 0x3 ;  /* 0x0000003003036c11 */ /* 0x000fe8000f8e18ff */
[----:B------:R-:W-:Y:S04]  /*7b40*/  @P6 IADD3 R3, PT, PT, R3, 0x70, RZ ;  /* 0x0000007003036810 */ /* 0x000fe80007ffe0ff */
[----:B------:R-:W-:Y:S01]  /*7b50*/  @P6 PRMT R232, R232, 0x654, R3 ;  /* 0x00000654e8e86816 */ /* 0x000fe20000000003 */
[C-C-:B-1----:R-:W-:Y:S01]  /*7b60*/  FFMA R0, R143.reuse, R4, R2.reuse ;  /* 0x000000048f007223 */ /* 0x142fe20000000002 */
[C-C-:B------:R-:W-:Y:S01]  /*7b70*/  FFMA R3, R143.reuse, R5, R2.reuse ;  /* 0x000000058f037223 */ /* 0x140fe20000000002 */
        /* <DEDUP_REMOVED lines=69> */
[----:B------:R-:W-:Y:S02]  /*7fd0*/  HADD2.F32 R5, -RZ, R172.H0_H0 ;  /* 0x200000acff057230 */ /* 0x000fe40000004100 */
[----:B------:R-:W-:Y:S01]  /*7fe0*/  FFMA R69, R145, R4, R69 ;  /* 0x0000000491457223 */ /* 0x000fe20000000045 */
[----:B------:R-:W-:Y:S01]  /*7ff0*/  HADD2.F32 R4, -RZ, R178.H1_H1 ;  /* 0x300000b2ff047230 */ /* 0x000fe20000004100 */
[----:B------:R-:W-:Y:S01]  /*8000*/  F2FP.F16.F32.PACK_AB R228, R3, R0 ;  /* 0x0000000003e4723e */ /* 0x000fe200000000ff */
[--C-:B------:R-:W-:Y:S02]  /*8010*/  HADD2.F32 R3, -RZ, R179.reuse.H0_H0 ;  /* 0x200000b3ff037230 */ /* 0x100fe40000004100 */
[C---:B------:R-:W-:Y:S01]  /*8020*/  FFMA R70, R145.reuse, R7, R70 ;  /* 0x0000000791467223 */ /* 0x040fe20000000046 */
[----:B------:R-:W-:Y:S02]  /*8030*/  HADD2.F32 R0, -RZ, R179.H1_H1 ;  /* 0x300000b3ff007230 */ /* 0x000fe40000004100 */
[C---:B------:R-:W-:Y:S01]  /*8040*/  FFMA R71, R145.reuse, R4, R71 ;  /* 0x0000000491477223 */ /* 0x040fe20000000047 */
[----:B------:R-:W-:Y:S02]  /*8050*/  HADD2.F32 R4, -RZ, R172.H1_H1 ;  /* 0x300000acff047230 */ /* 0x000fe40000004100 */
[C---:B------:R-:W-:Y:S01]  /*8060*/  FFMA R72, R145.reuse, R3, R72 ;  /* 0x0000000391487223 */ /* 0x040fe20000000048 */
[----:B------:R-:W-:Y:S02]  /*8070*/  HADD2.F32 R3, -RZ, R174.H0_H0 ;  /* 0x200000aeff037230 */ /* 0x000fe40000004100 */
        /* <DEDUP_REMOVED lines=14> */
[----:B------:R-:W-:Y:S01]  /*8160*/  HADD2.F32 R0, -RZ, R168.H1_H1 ;  /* 0x300000a8ff007230 */ /* 0x000fe20000004100 */
[----:B------:R-:W-:Y:S01]  /*8170*/  F2FP.F16.F32.PACK_AB R230, R71, R70 ;  /* 0x0000004647e6723e */ /* 0x000fe200000000ff */
[C---:B------:R-:W-:Y:S01]  /*8180*/  FFMA R80, R145.reuse, R3, R80 ;  /* 0x0000000391507223 */ /* 0x040fe20000000050 */
[----:B------:R-:W-:Y:S02]  /*8190*/  HADD2.F32 R3, -RZ, R169.H0_H0 ;  /* 0x200000a9ff037230 */ /* 0x000fe40000004100 */
        /* <DEDUP_REMOVED lines=10> */
[----:B------:R-:W-:Y:S02]  /*8240*/  HADD2.F32 R0, -RZ, R164.H0_H0 ;  /* 0x200000a4ff007230 */ /* 0x000fe40000004100 */
[C---:B------:R-:W-:Y:S01]  /*8250*/  FFMA R86, R145.reuse, R3, R86 ;  /* 0x0000000391567223 */ /* 0x040fe20000000056 */
[----:B------:R-:W-:Y:S01]  /*8260*/  HADD2.F32 R3, -RZ, R166.H0_H0 ;  /* 0x200000a6ff037230 */ /* 0x000fe20000004100 */
[----:B------:R-:W-:Y:S01]  /*8270*/  STS.128 [R217+UR48+0x4400], R228 ;  /* 0x004400e4d9007988 */ /* 0x000fe20008000c30 */
[C---:B------:R-:W-:Y:S01]  /*8280*/  FFMA R87, R145.reuse, R4, R87 ;  /* 0x0000000491577223 */ /* 0x040fe20000000057 */
[----:B------:R-:W-:Y:S02]  /*8290*/  HADD2.F32 R4, -RZ, R164.H1_H1 ;  /* 0x300000a4ff047230 */ /* 0x000fe40000004100 */
[C---:B------:R-:W-:Y:S01]  /*82a0*/  FFMA R88, R145.reuse, R5, R88 ;  /* 0x0000000591587223 */ /* 0x040fe20000000058 */
[--C-:B------:R-:W-:Y:S02]  /*82b0*/  HADD2.F32 R5, -RZ, R167.reuse.H0_H0 ;  /* 0x200000a7ff057230 */ /* 0x100fe40000004100 */
[C---:B------:R-:W-:Y:S01]  /*82c0*/  FFMA R89, R145.reuse, R6, R89 ;  /* 0x0000000691597223 */ /* 0x040fe20000000059 */
[----:B------:R-:W-:Y:S02]  /*82d0*/  HADD2.F32 R6, -RZ, R167.H1_H1 ;  /* 0x300000a7ff067230 */ /* 0x000fe40000004100 */
[C---:B------:R-:W-:Y:S01]  /*82e0*/  FFMA R90, R145.reuse, R0, R90 ;  /* 0x00000000915a7223 */ /* 0x040fe2000000005a */
[--C-:B------:R-:W-:Y:S02]  /*82f0*/  HADD2.F32 R0, -RZ, R165.reuse.H0_H0 ;  /* 0x200000a5ff007230 */ /* 0x100fe40000004100 */
[----:B------:R-:W-:Y:S01]  /*8300*/  FFMA R91, R145, R4, R91 ;  /* 0x00000004915b7223 */ /* 0x000fe2000000005b */
[----:B------:R-:W-:Y:S01]  /*8310*/  HADD2.F32 R4, -RZ, R166.H1_H1 ;  /* 0x300000a6ff047230 */ /* 0x000fe20000004100 */
[----:B------:R-:W-:Y:S01]  /*8320*/  F2FP.F16.F32.PACK_AB R68, R75, R74 ;  /* 0x0000004a4b44723e */ /* 0x000fe200000000ff */
[----:B------:R-:W-:Y:S01]  /*8330*/  FFMA R92, R145, R0, R92 ;  /* 0x00000000915c7223 */ /* 0x000fe2000000005c */
[----:B------:R-:W-:Y:S01]  /*8340*/  HADD2.F32 R0, -RZ, R165.H1_H1 ;  /* 0x300000a5ff007230 */ /* 0x000fe20000004100 */
[----:B------:R-:W-:Y:S02]  /*8350*/  F2FP.F16.F32.PACK_AB R69, R77, R76 ;  /* 0x0000004c4d45723e */ /* 0x000fe400000000ff */
[----:B------:R-:W-:Y:S02]  /*8360*/  F2FP.F16.F32.PACK_AB R70, R79, R78 ;  /* 0x0000004e4f46723e */ /* 0x000fe400000000ff */
[C---:B------:R-:W-:Y:S01]  /*8370*/  FFMA R93, R145.reuse, R0, R93 ;  /* 0x00000000915d7223 */ /* 0x040fe2000000005d */
[--C-:B------:R-:W-:Y:S02]  /*8380*/  HADD2.F32 R0, -RZ, R160.reuse.H0_H0 ;  /* 0x200000a0ff007230 */ /* 0x100fe40000004100 */
[C---:B------:R-:W-:Y:S01]  /*8390*/  FFMA R94, R145.reuse, R3, R94 ;  /* 0x00000003915e7223 */ /* 0x040fe2000000005e */
[C---:B------:R-:W-:Y:S01]  /*83a0*/  FFMA R95, R145.reuse, R4, R95 ;  /* 0x00000004915f7223 */ /* 0x040fe2000000005f */
[C---:B------:R-:W-:Y:S01]  /*83b0*/  FFMA R96, R145.reuse, R5, R96 ;  /* 0x0000000591607223 */ /* 0x040fe20000000060 */
[C---:B------:R-:W-:Y:S01]  /*83c0*/  FFMA R97, R145.reuse, R6, R97 ;  /* 0x0000000691617223 */ /* 0x040fe20000000061 */
[----:B------:R-:W-:Y:S02]  /*83d0*/  HADD2.F32 R4, -RZ, R160.H1_H1 ;  /* 0x300000a0ff047230 */ /* 0x000fe40000004100 */
[----:B------:R-:W-:Y:S01]  /*83e0*/  FFMA R98, R145, R0, R98 ;  /* 0x0000000091627223 */ /* 0x000fe20000000062 */
[--C-:B------:R-:W-:Y:S01]  /*83f0*/  HADD2.F32 R3, -RZ, R161.reuse.H0_H0 ;  /* 0x200000a1ff037230 */ /* 0x100fe20000004100 */
[----:B------:R-:W-:Y:S01]  /*8400*/  F2FP.F16.F32.PACK_AB R71, R81, R80 ;  /* 0x000000505147723e */ /* 0x000fe200000000ff */
[----:B------:R-:W-:Y:S02]  /*8410*/  HADD2.F32 R0, -RZ, R161.H1_H1 ;  /* 0x300000a1ff007230 */ /* 0x000fe40000004100 */
[C---:B------:R-:W-:Y:S01]  /*8420*/  FFMA R99, R145.reuse, R4, R99 ;  /* 0x0000000491637223 */ /* 0x040fe20000000063 */
[--C-:B------:R-:W-:Y:S02]  /*8430*/  HADD2.F32 R5, -RZ, R163.reuse.H0_H0 ;  /* 0x200000a3ff057230 */ /* 0x100fe40000004100 */
[C---:B------:R-:W-:Y:S01]  /*8440*/  FFMA R100, R145.reuse, R3, R100 ;  /* 0x0000000391647223 */ /* 0x040fe20000000064 */
[----:B------:R1:W-:Y:S01]  /*8450*/  STS.128 [R219+0x4400], R68 ;  /* 0x00440044db007388 */ /* 0x0003e20000000c00 */
[----:B------:R-:W-:Y:S01]  /*8460*/  FFMA R101, R145, R0, R101 ;  /* 0x0000000091657223 */ /* 0x000fe20000000065 */
[--C-:B------:R-:W-:Y:S01]  /*8470*/  HADD2.F32 R3, -RZ, R162.reuse.H0_H0 ;  /* 0x200000a2ff037230 */ /* 0x100fe20000004100 */
[----:B------:R-:W-:Y:S01]  /*8480*/  F2FP.F16.F32.PACK_AB R72, R83, R82 ;  /* 0x000000525348723e */ /* 0x000fe200000000ff */
[----:B------:R-:W-:Y:S01]  /*8490*/  HADD2.F32 R0, -RZ, R162.H1_H1 ;  /* 0x300000a2ff007230 */ /* 0x000fe20000004100 */
[----:B------:R-:W-:Y:S01]  /*84a0*/  F2FP.F16.F32.PACK_AB R73, R85, R84 ;  /* 0x000000545549723e */ /* 0x000fe200000000ff */
[----:B------:R-:W-:Y:S02]  /*84b0*/  HADD2.F32 R4, -RZ, R163.H1_H1 ;  /* 0x300000a3ff047230 */ /* 0x000fe40000004100 */
[----:B------:R-:W-:Y:S01]  /*84c0*/  FFMA R102, R145, R3, R102 ;  /* 0x0000000391667223 */ /* 0x000fe20000000066 */
[----:B------:R-:W-:Y:S01]  /*84d0*/  F2FP.F16.F32.PACK_AB R74, R87, R86 ;  /* 0x00000056574a723e */ /* 0x000fe200000000ff */
[----:B------:R-:W-:Y:S01]  /*84e0*/  FFMA R103, R145, R0, R103 ;  /* 0x0000000091677223 */ /* 0x000fe20000000067 */
[----:B------:R-:W-:Y:S01]  /*84f0*/  F2FP.F16.F32.PACK_AB R75, R89, R88 ;  /* 0x00000058594b723e */ /* 0x000fe200000000ff */
[C---:B------:R-:W-:Y:S01]  /*8500*/  FFMA R104, R145.reuse, R5, R104 ;  /* 0x0000000591687223 */ /* 0x040fe20000000068 */
[--C-:B------:R-:W-:Y:S02]  /*8510*/  HADD2.F32 R0, -RZ, R156.reuse.H0_H0 ;  /* 0x2000009cff007230 */ /* 0x100fe40000004100 */
[C---:B------:R-:W-:Y:S01]  /*8520*/  FFMA R105, R145.reuse, R4, R105 ;  /* 0x0000000491697223 */ /* 0x040fe20000000069 */
[----:B------:R-:W-:Y:S01]  /*8530*/  HADD2.F32 R4, -RZ, R156.H1_H1 ;  /* 0x3000009cff047230 */ /* 0x000fe20000004100 */
[----:B------:R2:W-:Y:S01]  /*8540*/  STS.128 [R216+0x4400], R72 ;  /* 0x00440048d8007388 */ /* 0x0005e20000000c00 */
[--C-:B------:R-:W-:Y:S02]  /*8550*/  HADD2.F32 R3, -RZ, R157.reuse.H0_H0 ;  /* 0x2000009dff037230 */ /* 0x100fe40000004100 */
[C---:B------:R-:W-:Y:S01]  /*8560*/  FFMA R106, R145.reuse, R0, R106 ;  /* 0x00000000916a7223 */ /* 0x040fe2000000006a */
[----:B------:R-:W-:Y:S02]  /*8570*/  HADD2.F32 R0, -RZ, R157.H1_H1 ;  /* 0x3000009dff007230 */ /* 0x000fe40000004100 */
[----:B------:R-:W-:Y:S01]  /*8580*/  FFMA R107, R145, R4, R107 ;  /* 0x00000004916b7223 */ /* 0x000fe2000000006b */
[----:B------:R-:W-:Y:S01]  /*8590*/  F2FP.F16.F32.PACK_AB R76, R91, R90 ;  /* 0x0000005a5b4c723e */ /* 0x000fe200000000ff */
[----:B------:R-:W-:Y:S01]  /*85a0*/  FFMA R108, R145, R3, R108 ;  /* 0x00000003916c7223 */ /* 0x000fe2000000006c */
[----:B------:R-:W-:Y:S01]  /*85b0*/  F2FP.F16.F32.PACK_AB R77, R93, R92 ;  /* 0x0000005c5d4d723e */ /* 0x000fe200000000ff */
[--C-:B------:R-:W-:Y:S01]  /*85c0*/  HADD2.F32 R3, -RZ, R158.reuse.H0_H0 ;  /* 0x2000009eff037230 */ /* 0x100fe20000004100 */
[----:B------:R-:W-:Y:S01]  /*85d0*/  F2FP.F16.F32.PACK_AB R78, R95, R94 ;  /* 0x0000005e5f4e723e */ /* 0x000fe200000000ff */
[----:B------:R-:W-:Y:S01]  /*85e0*/  HADD2.F32 R4, -RZ, R158.H1_H1 ;  /* 0x3000009eff047230 */ /* 0x000fe20000004100 */
[----:B------:R-:W-:Y:S01]  /*85f0*/  F2FP.F16.F32.PACK_AB R79, R97, R96 ;  /* 0x00000060614f723e */ /* 0x000fe200000000ff */
[C---:B------:R-:W-:Y:S01]  /*8600*/  FFMA R109, R145.reuse, R0, R109 ;  /* 0x00000000916d7223 */ /* 0x040fe2000000006d */
[--C-:B------:R-:W-:Y:S02]  /*8610*/  HADD2.F32 R5, -RZ, R159.reuse.H0_H0 ;  /* 0x2000009fff057230 */ /* 0x100fe40000004100 */
[C---:B------:R-:W-:Y:S01]  /*8620*/  FFMA R110, R145.reuse, R3, R110 ;  /* 0x00000003916e7223 */ /* 0x040fe2000000006e */
[----:B------:R-:W-:Y:S01]  /*8630*/  HADD2.F32 R0, -RZ, R159.H1_H1 ;  /* 0x3000009fff007230 */ /* 0x000fe20000004100 */
[----:B------:R3:W-:Y:S01]  /*8640*/  STS.128 [R220+0x4400], R76 ;  /* 0x0044004cdc007388 */ /* 0x0007e20000000c00 */
[C---:B------:R-:W-:Y:S01]  /*8650*/  FFMA R111, R145.reuse, R4, R111 ;  /* 0x00000004916f7223 */ /* 0x040fe2000000006f */
[C---:B------:R-:W-:Y:S01]  /*8660*/  FFMA R112, R145.reuse, R5, R112 ;  /* 0x0000000591707223 */ /* 0x040fe20000000070 */
[--C-:B------:R-:W-:Y:S02]  /*8670*/  HADD2.F32 R3, -RZ, R152.reuse.H0_H0 ;  /* 0x20000098ff037230 */ /* 0x100fe40000004100 */
[----:B------:R-:W-:Y:S01]  /*8680*/  FFMA R113, R145, R0, R113 ;  /* 0x0000000091717223 */ /* 0x000fe20000000071 */
[----:B------:R-:W-:Y:S01]  /*8690*/  HADD2.F32 R0, -RZ, R152.H1_H1 ;  /* 0x30000098ff007230 */ /* 0x000fe20000004100 */
[----:B-1----:R-:W-:Y:S01]  /*86a0*/  F2FP.F16.F32.PACK_AB R68, R99, R98 ;  /* 0x000000626344723e */ /* 0x002fe200000000ff */
[--C-:B------:R-:W-:Y:S02]  /*86b0*/  HADD2.F32 R5, -RZ, R153.reuse.H0_H0 ;  /* 0x20000099ff057230 */ /* 0x100fe40000004100 */
[C---:B------:R-:W-:Y:S01]  /*86c0*/  FFMA R114, R145.reuse, R3, R114 ;  /* 0x0000000391727223 */ /* 0x040fe20000000072 */
[----:B------:R-:W-:Y:S02]  /*86d0*/  HADD2.F32 R4, -RZ, R153.H1_H1 ;  /* 0x30000099ff047230 */ /* 0x000fe40000004100 */
[C---:B------:R-:W-:Y:S01]  /*86e0*/  FFMA R115, R145.reuse, R0, R115 ;  /* 0x0000000091737223 */ /* 0x040fe20000000073 */
[--C-:B------:R-:W-:Y:S02]  /*86f0*/  HADD2.F32 R0, -RZ, R154.reuse.H0_H0 ;  /* 0x2000009aff007230 */ /* 0x100fe40000004100 */
[C---:B------:R-:W-:Y:S01]  /*8700*/  FFMA R116, R145.reuse, R5, R116 ;  /* 0x0000000591747223 */ /* 0x040fe20000000074 */
[--C-:B------:R-:W-:Y:S02]  /*8710*/  HADD2.F32 R3, -RZ, R155.reuse.H0_H0 ;  /* 0x2000009bff037230 */ /* 0x100fe40000004100 */
[----:B------:R-:W-:Y:S01]  /*8720*/  FFMA R117, R145, R4, R117 ;  /* 0x0000000491757223 */ /* 0x000fe20000000075 */
[----:B------:R-:W-:Y:S01]  /*8730*/  HADD2.F32 R4, -RZ, R154.H1_H1 ;  /* 0x3000009aff047230 */ /* 0x000fe20000004100 */
[----:B------:R-:W-:Y:S01]  /*8740*/  F2FP.F16.F32.PACK_AB R69, R101, R100 ;  /* 0x000000646545723e */ /* 0x000fe200000000ff */
[----:B------:R-:W-:Y:S01]  /*8750*/  FFMA R118, R145, R0, R118 ;  /* 0x0000000091767223 */ /* 0x000fe20000000076 */
[----:B------:R-:W-:Y:S01]  /*8760*/  F2FP.F16.F32.PACK_AB R70, R103, R102 ;  /* 0x000000666746723e */ /* 0x000fe200000000ff */
[----:B------:R-:W-:Y:S01]  /*8770*/  HADD2.F32 R0, -RZ, R155.H1_H1 ;  /* 0x3000009bff007230 */ /* 0x000fe20000004100 */
[----:B------:R-:W-:Y:S01]  /*8780*/  F2FP.F16.F32.PACK_AB R71, R105, R104 ;  /* 0x000000686947723e */ /* 0x000fe200000000ff */
[C---:B------:R-:W-:Y:S01]  /*8790*/  FFMA R119, R145.reuse, R4, R119 ;  /* 0x0000000491777223 */ /* 0x040fe20000000077 */
[----:B------:R-:W-:Y:S01]  /*87a0*/  FFMA R120, R145, R3, R120 ;  /* 0x0000000391787223 */ /* 0x000fe20000000078 */
[----:B--2---:R-:W-:Y:S01]  /*87b0*/  F2FP.F16.F32.PACK_AB R72, R107, R106 ;  /* 0x0000006a6b48723e */ /* 0x004fe200000000ff */
[----:B------:R-:W-:Y:S01]  /*87c0*/  FFMA R121, R145, R0, R121 ;  /* 0x0000000091797223 */ /* 0x000fe20000000079 */
[----:B------:R1:W-:Y:S01]  /*87d0*/  STS.128 [R215+0x4400], R68 ;  /* 0x00440044d7007388 */ /* 0x0003e20000000c00 */
[--C-:B------:R-:W-:Y:S01]  /*87e0*/  HADD2.F32 R3, -RZ, R148.reuse.H0_H0 ;  /* 0x20000094ff037230 */ /* 0x100fe20000004100 */
[----:B------:R-:W-:Y:S01]  /*87f0*/  F2FP.F16.F32.PACK_AB R73, R109, R108 ;  /* 0x0000006c6d49723e */ /* 0x000fe200000000ff */
[----:B------:R-:W-:Y:S01]  /*8800*/  HADD2.F32 R4, -RZ, R148.H1_H1 ;  /* 0x30000094ff047230 */ /* 0x000fe20000004100 */
[----:B------:R-:W-:Y:S01]  /*8810*/  F2FP.F16.F32.PACK_AB R74, R111, R110 ;  /* 0x0000006e6f4a723e */ /* 0x000fe200000000ff */
[--C-:B------:R-:W-:Y:S01]  /*8820*/  HADD2.F32 R5, -RZ, R149.reuse.H0_H0 ;  /* 0x20000095ff057230 */ /* 0x100fe20000004100 */
[----:B------:R-:W-:Y:S01]  /*8830*/  F2FP.F16.F32.PACK_AB R75, R113, R112 ;  /* 0x00000070714b723e */ /* 0x000fe200000000ff */
[C---:B------:R-:W-:Y:S01]  /*8840*/  FFMA R122, R145.reuse, R3, R122 ;  /* 0x00000003917a7223 */ /* 0x040fe2000000007a */
[----:B------:R-:W-:Y:S02]  /*8850*/  HADD2.F32 R0, -RZ, R149.H1_H1 ;  /* 0x30000095ff007230 */ /* 0x000fe40000004100 */
[C---:B------:R-:W-:Y:S01]  /*8860*/  FFMA R123, R145.reuse, R4, R123 ;  /* 0x00000004917b7223 */ /* 0x040fe2000000007b */
[--C-:B------:R-:W-:Y:S01]  /*8870*/  HADD2.F32 R3, -RZ, R150.reuse.H0_H0 ;  /* 0x20000096ff037230 */ /* 0x100fe20000004100 */
[----:B------:R1:W-:Y:S01]  /*8880*/  STS.128 [R222+0x4400], R72 ;  /* 0x00440048de007388 */ /* 0x0003e20000000c00 */
[C---:B------:R-:W-:Y:S01]  /*8890*/  FFMA R124, R145.reuse, R5, R124 ;  /* 0x00000005917c7223 */ /* 0x040fe2000000007c */
[----:B------:R-:W-:Y:S02]  /*88a0*/  HADD2.F32 R4, -RZ, R150.H1_H1 ;  /* 0x30000096ff047230 */ /* 0x000fe40000004100 */
[----:B------:R-:W-:Y:S01]  /*88b0*/  FFMA R125, R145, R0, R125 ;  /* 0x00000000917d7223 */ /* 0x000fe2000000007d */
[--C-:B------:R-:W-:Y:S01]  /*88c0*/  HADD2.F32 R5, -RZ, R151.reuse.H0_H0 ;  /* 0x20000097ff057230 */ /* 0x100fe20000004100 */
[----:B---3--:R-:W-:Y:S01]  /*88d0*/  F2FP.F16.F32.PACK_AB R76, R115, R114 ;  /* 0x00000072734c723e */ /* 0x008fe200000000ff */
[----:B------:R-:W-:Y:S01]  /*88e0*/  HADD2.F32 R6, -RZ, R151.H1_H1 ;  /* 0x30000097ff067230 */ /* 0x000fe20000004100 */
[----:B------:R-:W-:Y:S01]  /*88f0*/  F2FP.F16.F32.PACK_AB R77, R117, R116 ;  /* 0x00000074754d723e */ /* 0x000fe200000000ff */
[----:B------:R-:W-:Y:S01]  /*8900*/  FFMA R126, R145, R3, R126 ;  /* 0x00000003917e7223 */ /* 0x000fe2000000007e */
[----:B------:R-:W-:Y:S01]  /*8910*/  F2FP.F16.F32.PACK_AB R78, R119, R118 ;  /* 0x00000076774e723e */ /* 0x000fe200000000ff */
[----:B------:R-:W-:Y:S01]  /*8920*/  FFMA R127, R145, R4, R127 ;  /* 0x00000004917f7223 */ /* 0x000fe2000000007f */
[----:B------:R-:W-:Y:S01]  /*8930*/  F2FP.F16.F32.PACK_AB R79, R121, R120 ;  /* 0x00000078794f723e */ /* 0x000fe200000000ff */
[C---:B------:R-:W-:Y:S01]  /*8940*/  FFMA R128, R145.reuse, R5, R128 ;  /* 0x0000000591807223 */ /* 0x040fe20000000080 */
[----:B------:R-:W-:Y:S01]  /*8950*/  FFMA R129, R145, R6, R129 ;  /* 0x0000000691817223 */ /* 0x000fe20000000081 */
[----:B------:R-:W-:Y:S02]  /*8960*/  F2FP.F16.F32.PACK_AB R80, R123, R122 ;  /* 0x0000007a7b50723e */ /* 0x000fe400000000ff */
[----:B------:R1:W-:Y:S01]  /*8970*/  STS.128 [R214+0x4400], R76 ;  /* 0x0044004cd6007388 */ /* 0x0003e20000000c00 */
[----:B------:R-:W-:Y:S02]  /*8980*/  F2FP.F16.F32.PACK_AB R81, R125, R124 ;  /* 0x0000007c7d51723e */ /* 0x000fe400000000ff */
[----:B------:R-:W-:Y:S02]  /*8990*/  F2FP.F16.F32.PACK_AB R82, R127, R126 ;  /* 0x0000007e7f52723e */ /* 0x000fe400000000ff */
[----:B------:R-:W-:Y:S02]  /*89a0*/  F2FP.F16.F32.PACK_AB R83, R129, R128 ;  /* 0x000000808153723e */ /* 0x000fe400000000ff */
[----:B------:R-:W-:Y:S02]  /*89b0*/  LEA R0, R224, UR48, 0x3 ;  /* 0x00000030e0007c11 */ /* 0x000fe4000f8e18ff */
[----:B------:R-:W-:Y:S01]  /*89c0*/  @P6 SHF.L.U32 R3, R205, 0x1f, RZ ;  /* 0x0000001fcd036819 */ /* 0x000fe200000006ff */
[----:B------:R1:W-:Y:S01]  /*89d0*/  STS.128 [R221+0x4400], R80 ;  /* 0x00440050dd007388 */ /* 0x0003e20000000c00 */
[----:B------:R-:W-:Y:S01]  /*89e0*/  @!PT LDS RZ, [RZ] ;  /* 0x00000000fffff984 */ /* 0x000fe20000000800 */
[----:B------:R-:W-:Y:S01]  /*89f0*/  @!PT LDS RZ, [RZ] ;  /* 0x00000000fffff984 */ /* 0x000fe20000000800 */
[----:B------:R-:W-:Y:S01]  /*8a00*/  @!PT LDS RZ, [RZ] ;  /* 0x00000000fffff984 */ /* 0x000fe20000000800 */
[----:B------:R-:W-:Y:S01]  /*8a10*/  @!PT LDS RZ, [RZ] ;  /* 0x00000000fffff984 */ /* 0x000fe20000000800 */
[----:B------:R2:W-:Y:S07]  /*8a20*/  MEMBAR.ALL.CTA ;  /* 0x0000000000007992 */ /* 0x0005ee0000008000 */
[----:B--2---:R-:W2:Y:S02]  /*8a30*/  FENCE.VIEW.ASYNC.S ;  /* 0x00000000000073c6 */ /* 0x004ea40000000000 */
[----:B--2---:R-:W-:Y:S06]  /*8a40*/  BAR.SYNC.DEFER_BLOCKING 0x1, 0x80 ;  /* 0x0042000000007b1d */ /* 0x004fec0000010000 */
[----:B------:R-:W-:Y:S05]  /*8a50*/  @P0 BRA `(.L_x_126) ;  /* 0x0000000000240947 */ /* 0x000fea0003800000 */
[----:B------:R-:W-:Y:S02]  /*8a60*/  UIADD3 UR8, UP0, UPT, UR52, 0x680, URZ ;  /* 0x0000068034087890 */ /* 0x000fe4000ff1e0ff */
[----:B------:R-:W-:Y:S02]  /*8a70*/  UIADD3 UR5, UPT, UPT, UR37, 0x40, URZ ;  /* 0x0000004025057890 */ /* 0x000fe4000fffe0ff */
[----:B------:R-:W-:Y:S02]  /*8a80*/  UIADD3 UR4, UPT, UPT, UR48, 0x4400, URZ ;  /* 0x0000440030047890 */ /* 0x000fe4000fffe0ff */
[----:B------:R-:W-:Y:S01]  /*8a90*/  UIADD3.X UR9, UPT, UPT, URZ, UR53, URZ, UP0, !UPT ;  /* 0x00000035ff097290 */ /* 0x000fe200087fe4ff */
[----:B------:R-:W-:Y:S01]  /*8aa0*/  UMOV UR6, UR38 ;  /* 0x0000002600067c82 */ /* 0x000fe20008000000 */
[----:B------:R-:W-:Y:S07]  /*8ab0*/  UMOV UR7, UR44 ;  /* 0x0000002c00077c82 */ /* 0x000fee0008000000 */
[----:B------:R2:W-:Y:S01]  /*8ac0*/  UTMASTG.3D [UR4], [UR8] ;  /* 0x00000004080073b5 */ /* 0x0005e20008010000 */
[----:B------:R0:W-:Y:S01]  /*8ad0*/  UTMACMDFLUSH ;  /* 0x00000000000079b7 */ /* 0x0001e20000000000 */
[----:B--2---:R-:W-:Y:S04]  /*8ae0*/  DEPBAR.LE SB0, 0x1 ;  /* 0x000080400000791a */ /* 0x004fe80000000000 */
.L_x_126:
[----:B------:R-:W-:Y:S05]  /*8af0*/  BSYNC.RECONVERGENT B0 ;  /* 0x0000000000007941 */ /* 0x000fea0003800200 */
.L_x_125:
[----:B------:R-:W-:Y:S01]  /*8b00*/  BAR.SYNC.DEFER_BLOCKING 0x1, 0x80 ;  /* 0x0042000000007b1d */ /* 0x000fe20000010000 */
[----:B------:R-:W-:Y:S04]  /*8b10*/  UIADD3 UR36, UPT, UPT, UR51, 0x1, URZ ;  /* 0x0000000133247890 */ /* 0x000fe8000fffe0ff */
[----:B------:R-:W-:Y:S04]  /*8b20*/  UISETP.NE.AND UP0, UPT, UR36, 0x4, UPT ;  /* 0x000000042400788c */ /* 0x000fe8000bf05270 */
[----:B------:R-:W-:Y:S01]  /*8b30*/  USEL UR36, UR36, URZ, UP0 ;  /* 0x000000ff24247287 */ /* 0x000fe20008000000 */
[----:B------:R2:W-:Y:S01]  /*8b40*/  @P6 SYNCS.ARRIVE.TRANS64.RED.A1T0 RZ, [R232+URZ], RZ ;  /* 0x000000ffe8ff69a7 */ /* 0x0005e200081004ff */
[----:B------:R-:W-:Y:S01]  /*8b50*/  BSSY B1, `(.L_x_127) ;  /* 0x0000020000017945 */ /* 0x000fe20003800000 */
[----:B------:R-:W3:Y:S02]  /*8b60*/  @P6 SYNCS.PHASECHK.TRANS64.TRYWAIT P0, [R0+URZ+0x50], R3 ;  /* 0x00005003000065a7 */ /* 0x000ee400080011ff */
[----:B---3--:R-:W-:Y:S01]  /*8b70*/  @P6 SEL R223, RZ, 0x1, !P0 ;  /* 0x00000001ffdf6807 */ /* 0x008fe20004000000 */
[----:B--2---:R-:W-:Y:S06]  /*8b80*/  @!P6 BRA `(.L_x_128) ;  /* 0x000000000070e947 */ /* 0x004fec0003800000 */
[----:B------:R-:W-:Y:S01]  /*8b90*/  ISETP.NE.AND P1, PT, R225, RZ, PT ;  /* 0x000000ffe100720c */ /* 0x000fe20003f25270 */
[----:B------:R-:W-:Y:S01]  /*8ba0*/  BSSY B0, `(.L_x_129) ;  /* 0x000000b000007945 */ /* 0x000fe20003800000 */
[----:B------:R-:W-:Y:S11]  /*8bb0*/  ISETP.NE.AND P0, PT, R223, RZ, PT ;  /* 0x000000ffdf00720c */ /* 0x000ff60003f05270 */
[----:B------:R-:W-:Y:S05]  /*8bc0*/  @P1 IMAD R6, R224, 0x4000, R217 ;  /* 0x00004000e0061824 */ /* 0x000fea00078e02d9 */
[----:B------:R-:W-:Y:S04]  /*8bd0*/  @P1 IADD3 R8, PT, PT, R6, UR48, RZ ;  /* 0x0000003006081c10 */ /* 0x000fe8000fffe0ff */
[----:B------:R-:W-:Y:S01]  /*8be0*/  @P1 IADD3 R4, PT, PT, R226, R8, RZ ;  /* 0x00000008e2041210 */ /* 0x000fe20007ffe0ff */
[--C-:B------:R-:W-:Y:S02]  /*8bf0*/  @P1 IMAD.IADD R3, R147, 0x1, R8.reuse ;  /* 0x0000000193031824 */ /* 0x100fe400078e0208 */
[----:B------:R-:W-:Y:S01]  /*8c00*/  @P1 IMAD.IADD R5, R227, 0x1, R8 ;  /* 0x00000001e3051824 */ /* 0x000fe200078e0208 */
[----:B------:R-:W-:Y:S06]  /*8c10*/  @P0 BRA `(.L_x_130) ;  /* 0x00000000000c0947 */ /* 0x000fec0003800000 */
[----:B------:R-:W-:Y:S04]  /*8c20*/  SHF.L.U32 R7, R205, 0x1f, RZ ;  /* 0x0000001fcd077819 */ /* 0x000fe800000006ff */
[----:B------:R-:W2:Y:S02]  /*8c30*/  SYNCS.PHASECHK.TRANS64.TRYWAIT P0, [R0+URZ+0x50], R7 ;  /* 0x00005007000075a7 */ /* 0x000ea400080011ff */
[----:B--2---:R-:W-:Y:S05]  /*8c40*/  @!P0 BRA `(.L_x_131) ;  /* 0x0000003400848947 */ /* 0x004fea0003800000 */
.L_x_130:
[----:B------:R-:W-:Y:S05]  /*8c50*/  BSYNC B0 ;  /* 0x0000000000007941 */ /* 0x000fea0003800000 */
.L_x_129:
[----:B------:R-:W-:Y:S01]  /*8c60*/  ISETP.NE.AND P0, PT, R225, RZ, PT ;  /* 0x000000ffe100720c */ /* 0x000fe20003f05270 */
[----:B------:R-:W-:Y:S11]  /*8c70*/  VIADD R224, R224, 0x1 ;  /* 0x00000001e0e07836 */ /* 0x000ff60000000000 */
[----:B------:R-:W-:Y:S01]  /*8c80*/  @!UPT UIADD3 URZ, UPT, UPT, URZ, URZ, URZ ;  /* 0x000000fffffff290 */ /* 0x000fe2000fffe0ff */
[----:B------:R3:W4:Y:S01]  /*8c90*/  @P0 LDS.128 R176, [R6+UR48+0x400] ;  /* 0x0004003006b00984 */ /* 0x0007220008000c00 */
[--C-:B--2---:R-:W-:Y:S01]  /*8ca0*/  @P0 IMAD.IADD R0, R226, 0x1, R3.reuse ;  /* 0x00000001e2000824 */ /* 0x104fe200078e0203 */
[C---:B------:R-:W-:Y:S01]  /*8cb0*/  @P0 IADD3 R7, PT, PT, R227.reuse, R4, RZ ;  /* 0x00000004e3070210 */ /* 0x040fe20007ffe0ff */
[C---:B------:R-:W-:Y:S01]  /*8cc0*/  @P0 IMAD.IADD R8, R227.reuse, 0x1, R3 ;  /* 0x00000001e3080824 */ /* 0x040fe200078e0203 */
[----:B------:R3:W2:Y:S02]  /*8cd0*/  @P0 LDS.128 R172, [R5+0x400] ;  /* 0x0004000005ac0984 */ /* 0x0006a40000000c00 */
[----:B------:R-:W-:Y:S02]  /*8ce0*/  @P0 IADD3 R9, PT, PT, R227, R0, RZ ;  /* 0x00000000e3090210 */ /* 0x000fe40007ffe0ff */
[----:B------:R3:W1:Y:S04]  /*8cf0*/  @P0 LDS.128 R168, [R4+0x400] ;  /* 0x0004000004a80984 */ /* 0x0006680000000c00 */
[----:B------:R3:W1:Y:S04]  /*8d00*/  @P0 LDS.128 R164, [R7+0x400] ;  /* 0x0004000007a40984 */ /* 0x0006680000000c00 */
[----:B------:R3:W1:Y:S04]  /*8d10*/  @P0 LDS.128 R160, [R3+0x400] ;  /* 0x0004000003a00984 */ /* 0x0006680000000c00 */
[----:B------:R3:W1:Y:S04]  /*8d20*/  @P0 LDS.128 R156, [R8+0x400] ;  /* 0x00040000089c0984 */ /* 0x0006680000000c00 */
[----:B------:R3:W1:Y:S04]  /*8d30*/  @P0 LDS.128 R152, [R0+0x400] ;  /* 0x0004000000980984 */ /* 0x0006680000000c00 */
[----:B------:R3:W1:Y:S02]  /*8d40*/  @P0 LDS.128 R148, [R9+0x400] ;  /* 0x0004000009940984 */ /* 0x0006640000000c00 */
.L_x_128:
[----:B------:R-:W-:Y:S05]  /*8d50*/  BSYNC B1 ;  /* 0x0000000000017941 */ /* 0x000fea0003800000 */
.L_x_127:
[----:B---3--:R-:W-:Y:S05]  /*8d60*/  VIADD R3, R146, 0x80 ;  /* 0x0000008092037836 */ /* 0x008fea0000000000 */
[----:B------:R-:W-:Y:S04]  /*8d70*/  SHF.R.U32.HI R3, RZ, 0x15, R3 ;  /* 0x00000015ff037819 */ /* 0x000fe80000011603 */
[----:B------:R-:W-:Y:S11]  /*8d80*/  LOP3.LUT P0, RZ, R3, 0x3, R200, 0x48, !PT ;  /* 0x0000000303ff7812 */ /* 0x000ff600078048c8 */
[----:B------:R-:W-:Y:S02]  /*8d90*/  @!UPT UIADD3 URZ, UPT, UPT, URZ, URZ, URZ ;  /* 0x000000fffffff290 */ /* 0x000fe4000fffe0ff */
[----:B------:R-:W-:Y:S05]  /*8da0*/  @!P0 BRA `(.L_x_132) ;  /* 0x0000000000408947 */ /* 0x000fea0003800000 */
[----:B------:R-:W3:Y:S01]  /*8db0*/  LDCU.64 UR8, c[0x4][0x70] ;  /* 0x01000e00ff0877ac */ /* 0x000ee20008000a00 */
[----:B------:R-:W-:Y:S01]  /*8dc0*/  MOV R15, 0x0 ;  /* 0x00000000000f7802 */ /* 0x000fe20000000f00 */
[----:B------:R-:W-:Y:S02]  /*8dd0*/  HFMA2 R12, -RZ, RZ, 0, 5.9604644775390625e-08 ;  /* 0x00000001ff0c7431 */ /* 0x000fe400000001ff */
[----:B------:R-:W-:Y:S02]  /*8de0*/  IMAD.MOV.U32 R8, RZ, RZ, 0x192 ;  /* 0x00000192ff087424 */ /* 0x000fe400078e00ff */
[----:B------:R-:W-:Y:S01]  /*8df0*/  IMAD.MOV.U32 R13, RZ, RZ, RZ ;  /* 0x000000ffff0d7224 */ /* 0x000fe200078e00ff */
[----:B------:R-:W5:Y:S01]  /*8e00*/  LDCU.64 UR6, c[0x4][0x78] ;  /* 0x01000f00ff0677ac */ /* 0x000f620008000a00 */
[----:B------:R-:W1:Y:S01]  /*8e10*/  LDC.64 R14, c[0x4][R15] ;  /* 0x010000000f0e7b82 */ /* 0x000e620000000a00 */
[----:B------:R-:W2:Y:S01]  /*8e20*/  LDCU.64 UR4, c[0x4][0x10] ;  /* 0x01000200ff0477ac */ /* 0x000ea20008000a00 */
[----:B---3--:R-:W-:Y:S01]  /*8e30*/  MOV R5, UR9 ;  /* 0x0000000900057c02 */ /* 0x008fe20008000f00 */
[----:B------:R-:W-:Y:S01]  /*8e40*/  IMAD.U32 R4, RZ, RZ, UR8 ;  /* 0x00000008ff047e24 */ /* 0x000fe2000f8e00ff */
[----:B-----5:R-:W-:Y:S01]  /*8e50*/  MOV R7, UR7 ;  /* 0x0000000700077c02 */ /* 0x020fe20008000f00 */
[----:B------:R-:W-:Y:S01]  /*8e60*/  IMAD.U32 R6, RZ, RZ, UR6 ;  /* 0x00000006ff067e24 */ /* 0x000fe2000f8e00ff */
[----:B--2---:R-:W-:Y:S01]  /*8e70*/  MOV R11, UR5 ;  /* 0x00000005000b7c02 */ /* 0x004fe20008000f00 */
[----:B------:R-:W-:Y:S02]  /*8e80*/  IMAD.U32 R10, RZ, RZ, UR4 ;  /* 0x00000004ff0a7e24 */ /* 0x000fe4000f8e00ff */
[----:B------:R-:W-:Y:S07]  /*8e90*/  LEPC R20, `(.L_x_132) ;  /* 0x000000001014794e */ /* 0x000fee0000000000 */
[----:B-1--4-:R-:W-:Y:S05]  /*8ea0*/  CALL.ABS.NOINC R14 ;  /* 0x000000000e007343 */ /* 0x012fea0003c00000 */
.L_x_132:
[----:B------:R-:W-:Y:S05]  /*8eb0*/  WARPSYNC.ALL ;  /* 0x0000000000007948 */ /* 0x000fea0003800000 */
[----:B------:R-:W-:Y:S01]  /*8ec0*/  R2UR UR4, R146 ;  /* 0x00000000920472ca */ /* 0x000fe200000e0000 */
[--C-:B-1--4-:R-:W-:Y:S01]  /*8ed0*/  HADD2.F32 R68, -RZ, R176.reuse.H0_H0 ;  /* 0x200000b0ff447230 */ /* 0x112fe20000004100 */
[----:B------:R-:W-:Y:S01]  /*8ee0*/  ISETP.NE.AND P6, PT, R212, RZ, PT ;  /* 0x000000ffd400720c */ /* 0x000fe20003fc5270 */
[----:B------:R-:W-:Y:S01]  /*8ef0*/  HADD2.F32 R70, -RZ, R176.H1_H1 ;  /* 0x300000b0ff467230 */ /* 0x000fe20000004100 */
[----:B------:R-:W-:Y:S01]  /*8f00*/  MOV R3, UR36 ;  /* 0x0000002400037c02 */ /* 0x000fe20008000f00 */
[--C-:B------:R-:W-:Y:S01]  /*8f10*/  HADD2.F32 R69, -RZ, R178.reuse.H0_H0 ;  /* 0x200000b2ff457230 */ /* 0x100fe20000004100 */
[----:B------:R-:W-:Y:S01]  /*8f20*/  MOV R72, UR45 ;  /* 0x0000002d00487c02 */ /* 0x000fe20008000f00 */
[----:B------:R-:W-:Y:S01]  /*8f30*/  BSSY.RECONVERGENT B0, `(.L_x_133) ;  /* 0x00000fe000007945 */ /* 0x000fe20003800200 */
        /* <DEDUP_REMOVED lines=66> */
[--C-:B------:R-:W-:Y:S02]  /*9360*/  HADD2.F32 R64, -RZ, R177.reuse.H1_H1 ;  /* 0x300000b1ff407230 */ /* 0x100fe40000004100 */
[C-C-:B------:R-:W-:Y:S01]  /*9370*/  FFMA R61, R143.reuse, R65, R2.reuse ;  /* 0x000000418f3d7223 */ /* 0x140fe20000000002 */
[----:B------:R-:W-:Y:S02]  /*9380*/  HADD2.F32 R65, -RZ, R177.H0_H0 ;  /* 0x200000b1ff417230 */ /* 0x000fe40000004100 */
[C-C-:B------:R-:W-:Y:S01]  /*9390*/  FFMA R66, R143.reuse, R66, R2.reuse ;  /* 0x000000428f427223 */ /* 0x140fe20000000002 */
[----:B------:R-:W-:Y:S01]  /*93a0*/  FFMA R67, R143, R67, R2 ;  /* 0x000000438f437223 */ /* 0x000fe20000000002 */
[C---:B------:R-:W-:Y:S01]  /*93b0*/  FFMA R0, R145.reuse, R68, R0 ;  /* 0x0000004491007223 */ /* 0x040fe20000000000 */
[C---:B------:R-:W-:Y:S01]  /*93c0*/  FFMA R3, R145.reuse, R70, R3 ;  /* 0x0000004691037223 */ /* 0x040fe20000000003 */
[C---:B------:R-:W-:Y:S01]  /*93d0*/  FFMA R6, R145.reuse, R65, R6 ;  /* 0x0000004191067223 */ /* 0x040fe20000000006 */
[C---:B------:R-:W-:Y:S01]  /*93e0*/  FFMA R7, R145.reuse, R64, R7 ;  /* 0x0000004091077223 */ /* 0x040fe20000000007 */
[----:B------:R-:W-:Y:S02]  /*93f0*/  HADD2.F32 R64, -RZ, R178.H1_H1 ;  /* 0x300000b2ff407230 */ /* 0x000fe40000004100 */
[----:B------:R-:W-:Y:S01]  /*9400*/  FFMA R4, R145, R69, R4 ;  /* 0x0000004591047223 */ /* 0x000fe20000000004 */
[----:B------:R-:W-:Y:S01]  /*9410*/  F2FP.F16.F32.PACK_AB R68, R3, R0 ;  /* 0x000000000344723e */ /* 0x000fe200000000ff */
[--C-:B------:R-:W-:Y:S01]  /*9420*/  HADD2.F32 R3, -RZ, R179.reuse.H0_H0 ;  /* 0x200000b3ff037230 */ /* 0x100fe20000004100 */
[----:B------:R-:W-:Y:S01]  /*9430*/  F2FP.F16.F32.PACK_AB R69, R7, R6 ;  /* 0x000000060745723e */ /* 0x000fe200000000ff */
[----:B------:R-:W-:Y:S02]  /*9440*/  HADD2.F32 R0, -RZ, R179.H1_H1 ;  /* 0x300000b3ff007230 */ /* 0x000fe40000004100 */
[C---:B------:R-:W-:Y:S01]  /*9450*/  FFMA R5, R145.reuse, R64, R5 ;  /* 0x0000004091057223 */ /* 0x040fe20000000005 */
[--C-:B--2---:R-:W-:Y:S02]  /*9460*/  HADD2.F32 R7, -RZ, R172.reuse.H0_H0 ;  /* 0x200000acff077230 */ /* 0x104fe40000004100 */
[C---:B------:R-:W-:Y:S01]  /*9470*/  FFMA R10, R145.reuse, R3, R10 ;  /* 0x00000003910a7223 */ /* 0x040fe2000000000a */
[----:B------:R-:W-:Y:S02]  /*9480*/  HADD2.F32 R6, -RZ, R172.H1_H1 ;  /* 0x300000acff067230 */ /* 0x000fe40000004100 */
[----:B------:R-:W-:Y:S01]  /*9490*/  FFMA R11, R145, R0, R11 ;  /* 0x00000000910b7223 */ /* 0x000fe2000000000b */
[--C-:B------:R-:W-:Y:S01]  /*94a0*/  HADD2.F32 R0, -RZ, R173.reuse.H0_H0 ;  /* 0x200000adff007230 */ /* 0x100fe20000004100 */
[----:B------:R-:W-:Y:S01]  /*94b0*/  F2FP.F16.F32.PACK_AB R70, R5, R4 ;  /* 0x000000040546723e */ /* 0x000fe200000000ff */
[----:B------:R-:W-:Y:S02]  /*94c0*/  HADD2.F32 R4, -RZ, R173.H1_H1 ;  /* 0x300000adff047230 */ /* 0x000fe40000004100 */
[C---:B------:R-:W-:Y:S01]  /*94d0*/  FFMA R8, R145.reuse, R7, R8 ;  /* 0x0000000791087223 */ /* 0x040fe20000000008 */
[----:B------:R-:W-:Y:S02]  /*94e0*/  HADD2.F32 R3, -RZ, R174.H0_H0 ;  /* 0x200000aeff037230 */ /* 0x000fe40000004100 */
[C---:B------:R-:W-:Y:S01]  /*94f0*/  FFMA R9, R145.reuse, R6, R9 ;  /* 0x0000000691097223 */ /* 0x040fe20000000009 */
[----:B------:R-:W-:Y:S02]  /*9500*/  HADD2.F32 R5, -RZ, R168.H0_H0 ;  /* 0x200000a8ff057230 */ /* 0x000fe40000004100 */
[C---:B------:R-:W-:Y:S01]  /*9510*/  FFMA R14, R145.reuse, R0, R14 ;  /* 0x00000000910e7223 */ /* 0x040fe2000000000e */
[----:B------:R-:W-:Y:S02]  /*9520*/  HADD2.F32 R0, -RZ, R174.H1_H1 ;  /* 0x300000aeff007230 */ /* 0x000fe40000004100 */
[C---:B------:R-:W-:Y:S01]  /*9530*/  FFMA R15, R145.reuse, R4, R15 ;  /* 0x00000004910f7223 */ /* 0x040fe2000000000f */
[--C-:B------:R-:W-:Y:S02]  /*9540*/  HADD2.F32 R4, -RZ, R175.reuse.H1_H1 ;  /* 0x300000afff047230 */ /* 0x100fe40000004100 */
[C---:B------:R-:W-:Y:S01]  /*9550*/  FFMA R12, R145.reuse, R3, R12 ;  /* 0x00000003910c7223 */ /* 0x040fe2000000000c */
[----:B------:R-:W-:Y:S02]  /*9560*/  HADD2.F32 R3, -RZ, R175.H0_H0 ;  /* 0x200000afff037230 */ /* 0x000fe40000004100 */
[----:B------:R-:W-:Y:S01]  /*9570*/  FFMA R13, R145, R0, R13 ;  /* 0x00000000910d7223 */ /* 0x000fe2000000000d */
[----:B------:R-:W-:Y:S01]  /*9580*/  HADD2.F32 R0, -RZ, R168.H1_H1 ;  /* 0x300000a8ff007230 */ /* 0x000fe20000004100 */
[----:B------:R-:W-:Y:S01]  /*9590*/  F2FP.F16.F32.PACK_AB R71, R11, R10 ;  /* 0x0000000a0b47723e */ /* 0x000fe200000000ff */
[----:B------:R-:W-:Y:S02]  /*95a0*/  HADD2.F32 R6, -RZ, R171.H1_H1 ;  /* 0x300000abff067230 */ /* 0x000fe40000004100 */
        /* <DEDUP_REMOVED lines=10> */
[----:B------:R1:W-:Y:S01]  /*9650*/  STS.128 [R217+UR48+0x8400], R68 ;  /* 0x00840044d9007988 */ /* 0x0003e20008000c30 */
[----:B------:R-:W-:Y:S01]  /*9660*/  F2FP.F16.F32.PACK_AB R8, R9, R8 ;  /* 0x000000080908723e */ /* 0x000fe200000000ff */
[C---:B------:R-:W-:Y:S01]  /*9670*/  FFMA R23, R145.reuse, R0, R23 ;  /* 0x0000000091177223 */ /* 0x040fe20000000017 */
[----:B------:R-:W-:Y:S02]  /*9680*/  HADD2.F32 R0, -RZ, R164.H0_H0 ;  /* 0x200000a4ff007230 */ /* 0x000fe40000004100 */
[C---:B------:R-:W-:Y:S01]  /*9690*/  FFMA R20, R145.reuse, R3, R20 ;  /* 0x0000000391147223 */ /* 0x040fe20000000014 */
[----:B------:R-:W-:Y:S02]  /*96a0*/  HADD2.F32 R3, -RZ, R166.H0_H0 ;  /* 0x200000a6ff037230 */ /* 0x000fe40000004100 */
        /* <DEDUP_REMOVED lines=18> */
[----:B------:R1:W-:Y:S01]  /*97d0*/  STS.128 [R219+0x8400], R8 ;  /* 0x00840008db007388 */ /* 0x0003e20000000c00 */
[--C-:B------:R-:W-:Y:S02]  /*97e0*/  HADD2.F32 R3, -RZ, R161.reuse.H0_H0 ;  /* 0x200000a1ff037230 */ /* 0x100fe40000004100 */
[C---:B------:R-:W-:Y:S01]  /*97f0*/  FFMA R29, R145.reuse, R4, R29 ;  /* 0x00000004911d7223 */ /* 0x040fe2000000001d */
[C---:B------:R-:W-:Y:S01]  /*9800*/  FFMA R34, R145.reuse, R5, R34 ;  /* 0x0000000591227223 */ /* 0x040fe20000000022 */
[C---:B------:R-:W-:Y:S01]  /*9810*/  FFMA R35, R145.reuse, R6, R35 ;  /* 0x0000000691237223 */ /* 0x040fe20000000023 */
[----:B------:R-:W-:Y:S02]  /*9820*/  HADD2.F32 R4, -RZ, R160.H1_H1 ;  /* 0x300000a0ff047230 */ /* 0x000fe40000004100 */
[----:B------:R-:W-:Y:S01]  /*9830*/  FFMA R32, R145, R0, R32 ;  /* 0x0000000091207223 */ /* 0x000fe20000000020 */
[----:B------:R-:W-:Y:S01]  /*9840*/  HADD2.F32 R0, -RZ, R161.H1_H1 ;  /* 0x300000a1ff007230 */ /* 0x000fe20000004100 */
[----:B------:R-:W-:Y:S01]  /*9850*/  F2FP.F16.F32.PACK_AB R16, R17, R16 ;  /* 0x000000101110723e */ /* 0x000fe200000000ff */
[--C-:B------:R-:W-:Y:S02]  /*9860*/  HADD2.F32 R5, -RZ, R163.reuse.H0_H0 ;  /* 0x200000a3ff057230 */ /* 0x100fe40000004100 */
[C---:B------:R-:W-:Y:S01]  /*9870*/  FFMA R33, R145.reuse, R4, R33 ;  /* 0x0000000491217223 */ /* 0x040fe20000000021 */
[C---:B------:R-:W-:Y:S01]  /*9880*/  FFMA R38, R145.reuse, R3, R38 ;  /* 0x0000000391267223 */ /* 0x040fe20000000026 */
[----:B------:R-:W-:Y:S01]  /*9890*/  FFMA R39, R145, R0, R39 ;  /* 0x0000000091277223 */ /* 0x000fe20000000027 */
[--C-:B------:R-:W-:Y:S01]  /*98a0*/  HADD2.F32 R3, -RZ, R162.reuse.H0_H0 ;  /* 0x200000a2ff037230 */ /* 0x100fe20000004100 */
[----:B------:R-:W-:Y:S01]  /*98b0*/  F2FP.F16.F32.PACK_AB R17, R23, R22 ;  /* 0x000000161711723e */ /* 0x000fe200000000ff */
        /* <DEDUP_REMOVED lines=35> */
[----:B------:R-:W-:Y:S01]  /*9af0*/  FFMA R54, R145, R5, R54 ;  /* 0x0000000591367223 */ /* 0x000fe20000000036 */
[----:B------:R-:W-:Y:S01]  /*9b00*/  F2FP.F16.F32.PACK_AB R32, R33, R32 ;  /* 0x000000202120723e */ /* 0x000fe200000000ff */
[----:B------:R1:W-:Y:S01]  /*9b10*/  STS.128 [R220+0x8400], R24 ;  /* 0x00840018dc007388 */ /* 0x0003e20000000c00 */
[----:B------:R-:W-:Y:S01]  /*9b20*/  FFMA R55, R145, R4, R55 ;  /* 0x0000000491377223 */ /* 0x000fe20000000037 */
[--C-:B------:R-:W-:Y:S01]  /*9b30*/  HADD2.F32 R0, -RZ, R154.reuse.H0_H0 ;  /* 0x2000009aff007230 */ /* 0x100fe20000004100 */
[----:B------:R-:W-:Y:S01]  /*9b40*/  F2FP.F16.F32.PACK_AB R33, R39, R38 ;  /* 0x000000262721723e */ /* 0x000fe200000000ff */
[----:B------:R-:W-:Y:S01]  /*9b50*/  HADD2.F32 R4, -RZ, R154.H1_H1 ;  /* 0x3000009aff047230 */ /* 0x000fe20000004100 */
[----:B------:R-:W-:Y:S01]  /*9b60*/  F2FP.F16.F32.PACK_AB R34, R37, R36 ;  /* 0x000000242522723e */ /* 0x000fe200000000ff */
[--C-:B------:R-:W-:Y:S01]  /*9b70*/  HADD2.F32 R3, -RZ, R155.reuse.H0_H0 ;  /* 0x2000009bff037230 */ /* 0x100fe20000004100 */
[----:B------:R-:W-:Y:S01]  /*9b80*/  F2FP.F16.F32.PACK_AB R35, R43, R42 ;  /* 0x0000002a2b23723e */ /* 0x000fe200000000ff */
[C---:B------:R-:W-:Y:S01]  /*9b90*/  FFMA R52, R145.reuse, R0, R52 ;  /* 0x0000000091347223 */ /* 0x040fe20000000034 */
[C---:B------:R-:W-:Y:S01]  /*9ba0*/  FFMA R53, R145.reuse, R4, R53 ;  /* 0x0000000491357223 */ /* 0x040fe20000000035 */
[----:B------:R-:W-:Y:S02]  /*9bb0*/  HADD2.F32 R0, -RZ, R155.H1_H1 ;  /* 0x3000009bff007230 */ /* 0x000fe40000004100 */
        /* <DEDUP_REMOVED lines=8> */
[----:B------:R-:W-:Y:S01]  /*9c40*/  FFMA R59, R145, R0, R59 ;  /* 0x00000000913b7223 */ /* 0x000fe2000000003b */
[----:B------:R-:W-:Y:S01]  /*9c50*/  F2FP.F16.F32.PACK_AB R43, R51, R50 ;  /* 0x00000032332b723e */ /* 0x000fe200000000ff */
[C---:B------:R-:W-:Y:S01]  /*9c60*/  FFMA R56, R145.reuse, R3, R56 ;  /* 0x0000000391387223 */ /* 0x040fe20000000038 */
[----:B------:R-:W-:Y:S02]  /*9c70*/  HADD2.F32 R0, -RZ, R149.H1_H1 ;  /* 0x30000095ff007230 */ /* 0x000fe40000004100 */
[C---:B------:R-:W-:Y:S01]  /*9c80*/  FFMA R57, R145.reuse, R4, R57 ;  /* 0x0000000491397223 */ /* 0x040fe20000000039 */
[--C-:B------:R-:W-:Y:S01]  /*9c90*/  HADD2.F32 R3, -RZ, R150.reuse.H0_H0 ;  /* 0x20000096ff037230 */ /* 0x100fe20000004100 */
[----:B------:R1:W-:Y:S01]  /*9ca0*/  STS.128 [R222+0x8400], R40 ;  /* 0x00840028de007388 */ /* 0x0003e20000000c00 */
[----:B------:R-:W-:Y:S01]  /*9cb0*/  FFMA R62, R145, R5, R62 ;  /* 0x00000005913e7223 */ /* 0x000fe2000000003e */
[----:B------:R-:W-:Y:S01]  /*9cc0*/  HADD2.F32 R4, -RZ, R150.H1_H1 ;  /* 0x30000096ff047230 */ /* 0x000fe20000004100 */
[----:B------:R-:W-:Y:S01]  /*9cd0*/  F2FP.F16.F32.PACK_AB R48, R49, R48 ;  /* 0x000000303130723e */ /* 0x000fe200000000ff */
[--C-:B------:R-:W-:Y:S02]  /*9ce0*/  HADD2.F32 R5, -RZ, R151.reuse.H0_H0 ;  /* 0x20000097ff057230 */ /* 0x100fe40000004100 */
[----:B------:R-:W-:Y:S01]  /*9cf0*/  FFMA R63, R145, R0, R63 ;  /* 0x00000000913f7223 */ /* 0x000fe2000000003f */
        /* <DEDUP_REMOVED lines=33> */
.L_x_134:
[----:B------:R-:W-:Y:S05]  /*9f10*/  BSYNC.RECONVERGENT B0 ;  /* 0x0000000000007941 */ /* 0x000fea0003800200 */
.L_x_133:
        /* <DEDUP_REMOVED lines=21> */
.L_x_138:
[----:B------:R-:W-:Y:S05]  /*a070*/  BSYNC B0 ;  /* 0x0000000000007941 */ /* 0x000fea0003800000 */
.L_x_137:
[----:B------:R-:W-:Y:S11]  /*a080*/  ISETP.NE.AND P0, PT, R225, RZ, PT ;  /* 0x000000ffe100720c */ /* 0x000ff60003f05270 */
[----:B------:R-:W-:Y:S02]  /*a090*/  @!UPT UIADD3 URZ, UPT, UPT, URZ, URZ, URZ ;  /* 0x000000fffffff290 */ /* 0x000fe4000fffe0ff */
[----:B------:R3:W4:Y:S01]  /*a0a0*/  @P0 LDS.128 R176, [R224+UR48+0x400] ;  /* 0x00040030e0b00984 */ /* 0x0007220008000c00 */
[----:B------:R-:W-:Y:S01]  /*a0b0*/  @P0 IMAD.IADD R226, R226, 0x1, R147 ;  /* 0x00000001e2e20824 */ /* 0x000fe200078e0293 */
[C---:B--2---:R-:W-:Y:S01]  /*a0c0*/  @P0 IADD3 R3, PT, PT, R227.reuse, R147, RZ ;  /* 0x00000093e3030210 */ /* 0x044fe20007ffe0ff */
        /* <DEDUP_REMOVED lines=9> */
.L_x_136:
[----:B------:R-:W-:Y:S05]  /*a160*/  BSYNC B1 ;  /* 0x0000000000017941 */ /* 0x000fea0003800000 */
.L_x_135:
        /* <DEDUP_REMOVED lines=8> */
[----:B-1----:R-:W-:Y:S02]  /*a1f0*/  IMAD.MOV.U32 R8, RZ, RZ, 0x192 ;  /* 0x00000192ff087424 */ /* 0x002fe400078e00ff */
[----:B------:R-:W-:Y:S01]  /*a200*/  IMAD.MOV.U32 R13, RZ, RZ, RZ ;  /* 0x000000ffff0d7224 */ /* 0x000fe200078e00ff */
[----:B------:R-:W1:Y:S01]  /*a210*/  LDCU.64 UR6, c[0x4][0x78] ;  /* 0x01000f00ff0677ac */ /* 0x000e620008000a00 */
[----:B------:R-:W2:Y:S01]  /*a220*/  LDC.64 R14, c[0x4][R15] ;  /* 0x010000000f0e7b82 */ /* 0x000ea20000000a00 */
[----:B------:R-:W5:Y:S01]  /*a230*/  LDCU.64 UR4, c[0x4][0x10] ;  /* 0x01000200ff0477ac */ /* 0x000f620008000a00 */
[----:B---3--:R-:W-:Y:S01]  /*a240*/  MOV R5, UR9 ;  /* 0x0000000900057c02 */ /* 0x008fe20008000f00 */
[----:B------:R-:W-:Y:S01]  /*a250*/  IMAD.U32 R4, RZ, RZ, UR8 ;  /* 0x00000008ff047e24 */ /* 0x000fe2000f8e00ff */
[----:B-1----:R-:W-:Y:S01]  /*a260*/  MOV R7, UR7 ;  /* 0x0000000700077c02 */ /* 0x002fe20008000f00 */
[----:B------:R-:W-:Y:S01]  /*a270*/  IMAD.U32 R6, RZ, RZ, UR6 ;  /* 0x00000006ff067e24 */ /* 0x000fe2000f8e00ff */
[----:B-----5:R-:W-:Y:S01]  /*a280*/  MOV R11, UR5 ;  /* 0x00000005000b7c02 */ /* 0x020fe20008000f00 */
[----:B------:R-:W-:Y:S02]  /*a290*/  IMAD.U32 R10, RZ, RZ, UR4 ;  /* 0x00000004ff0a7e24 */ /* 0x000fe4000f8e00ff */
[----:B------:R-:W-:Y:S07]  /*a2a0*/  LEPC R20, `(.L_x_140) ;  /* 0x000000001014794e */ /* 0x000fee0000000000 */
[----:B--2-4-:R-:W-:Y:S05]  /*a2b0*/  CALL.ABS.NOINC R14 ;  /* 0x000000000e007343 */ /* 0x014fea0003c00000 */
.L_x_140:
[----:B------:R-:W-:Y:S01]  /*a2c0*/  ISETP.NE.AND P0, PT, R209, RZ, PT ;  /* 0x000000ffd100720c */ /* 0x000fe20003f05270 */
[----:B------:R-:W-:Y:S05]  /*a2d0*/  WARPSYNC.ALL ;  /* 0x0000000000007948 */ /* 0x000fea0003800000 */
[----:B------:R-:W-:Y:S01]  /*a2e0*/  R2UR UR4, R146 ;  /* 0x00000000920472ca */ /* 0x000fe200000e0000 */
[--C-:B-1--4-:R-:W-:Y:S01]  /*a2f0*/  HADD2.F32 R68, -RZ, R176.reuse.H0_H0 ;  /* 0x200000b0ff447230 */ /* 0x112fe20000004100 */
[----:B------:R-:W-:Y:S01]  /*a300*/  IADD3 R218, PT, PT, R218, 0xd0, RZ ;  /* 0x000000d0dada7810 */ /* 0x000fe20007ffe0ff */
[----:B------:R-:W-:Y:S01]  /*a310*/  HADD2.F32 R70, -RZ, R176.H1_H1 ;  /* 0x300000b0ff467230 */ /* 0x000fe20000004100 */
[----:B------:R-:W-:Y:S01]  /*a320*/  BSSY.RECONVERGENT B0, `(.L_x_141) ;  /* 0x00000fc000007945 */ /* 0x000fe20003800200 */
[--C-:B------:R-:W-:Y:S01]  /*a330*/  HADD2.F32 R69, -RZ, R177.reuse.H0_H0 ;  /* 0x200000b1ff457230 */ /* 0x100fe20000004100 */
[----:B------:R-:W-:Y:S01]  /*a340*/  LOP3.LUT R218, R218, 0xfefffff8, RZ, 0xc0, !PT ;  /* 0xfefffff8dada7812 */ /* 0x000fe200078ec0ff */
[----:B------:R-:W-:Y:S02]  /*a350*/  HADD2.F32 R72, -RZ, R177.H1_H1 ;  /* 0x300000b1ff487230 */ /* 0x000fe40000004100 */
[--C-:B------:R-:W-:Y:S02]  /*a360*/  HADD2.F32 R71, -RZ, R178.reuse.H0_H0 ;  /* 0x200000b2ff477230 */ /* 0x100fe40000004100 */
[----:B------:R-:W-:Y:S02]  /*a370*/  HADD2.F32 R74, -RZ, R178.H1_H1 ;  /* 0x300000b2ff4a7230 */ /* 0x000fe40000004100 */
[----:B------:R-:W1:Y:S01]  /*a380*/  LDTM.x64 R4, tmem[UR4+0xc0] ;  /* 0x0000c004000479ee */ /* 0x000e620008340000 */
[----:B------:R-:W-:Y:S01]  /*a390*/  NOP ;  /* 0x0000000000007918 */ /* 0x000fe20000000000 */
[----:B-1----:R1:W-:Y:S01]  /*a3a0*/  SYNCS.ARRIVE.TRANS64.RED.A1T0 RZ, [R218+URZ], RZ ;  /* 0x000000ffdaff79a7 */ /* 0x0023e200081004ff */
[--C-:B------:R-:W-:Y:S02]  /*a3b0*/  HADD2.F32 R73, -RZ, R179.reuse.H0_H0 ;  /* 0x200000b3ff497230 */ /* 0x100fe40000004100 */
[----:B------:R-:W-:Y:S02]  /*a3c0*/  HADD2.F32 R76, -RZ, R179.H1_H1 ;  /* 0x300000b3ff4c7230 */ /* 0x000fe40000004100 */
[--C-:B--2---:R-:W-:Y:S02]  /*a3d0*/  HADD2.F32 R75, -RZ, R172.reuse.H0_H0 ;  /* 0x200000acff4b7230 */ /* 0x104fe40000004100 */
[----:B------:R-:W-:Y:S02]  /*a3e0*/  HADD2.F32 R78, -RZ, R172.H1_H1 ;  /* 0x300000acff4e7230 */ /* 0x000fe40000004100 */
[--C-:B------:R-:W-:Y:S02]  /*a3f0*/  HADD2.F32 R77, -RZ, R173.reuse.H0_H0 ;  /* 0x200000adff4d7230 */ /* 0x100fe40000004100 */
[----:B------:R-:W-:Y:S02]  /*a400*/  HADD2.F32 R80, -RZ, R173.H1_H1 ;  /* 0x300000adff507230 */ /* 0x000fe40000004100 */
[--C-:B------:R-:W-:Y:S02]  /*a410*/  HADD2.F32 R79, -RZ, R174.reuse.H0_H0 ;  /* 0x200000aeff4f7230 */ /* 0x100fe40000004100 */
[----:B------:R-:W-:Y:S02]  /*a420*/  HADD2.F32 R82, -RZ, R174.H1_H1 ;  /* 0x300000aeff527230 */ /* 0x000fe40000004100 */
[--C-:B------:R-:W-:Y:S02]  /*a430*/  HADD2.F32 R81, -RZ, R175.reuse.H0_H0 ;  /* 0x200000afff517230 */ /* 0x100fe40000004100 */
[----:B------:R-:W-:Y:S02]  /*a440*/  HADD2.F32 R84, -RZ, R175.H1_H1 ;  /* 0x300000afff547230 */ /* 0x000fe40000004100 */
[--C-:B------:R-:W-:Y:S02]  /*a450*/  HADD2.F32 R83, -RZ, R168.reuse.H0_H0 ;  /* 0x200000a8ff537230 */ /* 0x100fe40000004100 */
        /* <DEDUP_REMOVED lines=82> */
[----:B------:R-:W-:Y:S01]  /*a980*/  FFMA R3, R145, R78, R3 ;  /* 0x0000004e91037223 */ /* 0x000fe20000000003 */
[----:B------:R-:W-:Y:S01]  /*a990*/  F2FP.F16.F32.PACK_AB R4, R5, R4 ;  /* 0x000000040504723e */ /* 0x000fe200000000ff */
[----:B------:R-:W-:Y:S01]  /*a9a0*/  FFMA R14, R145, R77, R14 ;  /* 0x0000004d910e7223 */ /* 0x000fe2000000000e */
[----:B------:R-:W-:Y:S01]  /*a9b0*/  F2FP.F16.F32.PACK_AB R5, R7, R6 ;  /* 0x000000060705723e */ /* 0x000fe200000000ff */
[----:B------:R-:W-:Y:S01]  /*a9c0*/  FFMA R15, R145, R80, R15 ;  /* 0x00000050910f7223 */ /* 0x000fe2000000000f */
[----:B------:R-:W-:Y:S01]  /*a9d0*/  F2FP.F16.F32.PACK_AB R6, R9, R8 ;  /* 0x000000080906723e */ /* 0x000fe200000000ff */
[----:B------:R-:W-:Y:S01]  /*a9e0*/  FFMA R12, R145, R79, R12 ;  /* 0x0000004f910c7223 */ /* 0x000fe2000000000c */
[----:B------:R-:W-:Y:S01]  /*a9f0*/  F2FP.F16.F32.PACK_AB R7, R11, R10 ;  /* 0x0000000a0b07723e */ /* 0x000fe200000000ff */
[C---:B------:R-:W-:Y:S01]  /*aa00*/  FFMA R13, R145.reuse, R82, R13 ;  /* 0x00000052910d7223 */ /* 0x040fe2000000000d */
[C---:B------:R-:W-:Y:S01]  /*aa10*/  FFMA R18, R145.reuse, R81, R18 ;  /* 0x0000005191127223 */ /* 0x040fe20000000012 */
[C---:B------:R-:W-:Y:S01]  /*aa20*/  FFMA R19, R145.reuse, R84, R19 ;  /* 0x0000005491137223 */ /* 0x040fe20000000013 */
[C---:B------:R-:W-:Y:S01]  /*aa30*/  FFMA R16, R145.reuse, R83, R16 ;  /* 0x0000005391107223 */ /* 0x040fe20000000010 */
[----:B------:R1:W-:Y:S01]  /*aa40*/  STS.128 [R217+UR48+0xc400], R4 ;  /* 0x00c40004d9007988 */ /* 0x0003e20008000c30 */
        /* <DEDUP_REMOVED lines=15> */
[----:B------:R-:W-:Y:S01]  /*ab40*/  FFMA R24, R145, R91, R24 ;  /* 0x0000005b91187223 */ /* 0x000fe20000000018 */
[----:B------:R-:W-:Y:S01]  /*ab50*/  F2FP.F16.F32.PACK_AB R16, R17, R16 ;  /* 0x000000101110723e */ /* 0x000fe200000000ff */
[----:B------:R-:W-:Y:S01]  /*ab60*/  FFMA R25, R145, R94, R25 ;  /* 0x0000005e91197223 */ /* 0x000fe20000000019 */
[----:B------:R1:W-:Y:S01]  /*ab70*/  STS.128 [R219+0xc400], R8 ;  /* 0x00c40008db007388 */ /* 0x0003e20000000c00 */
[--C-:B------:R-:W-:Y:S01]  /*ab80*/  HADD2.F32 R97, -RZ, R167.reuse.H0_H0 ;  /* 0x200000a7ff617230 */ /* 0x100fe20000004100 */
[----:B------:R-:W-:Y:S01]  /*ab90*/  F2FP.F16.F32.PACK_AB R17, R23, R22 ;  /* 0x000000161711723e */ /* 0x000fe200000000ff */
        /* <DEDUP_REMOVED lines=16> */
[C---:B------:R-:W-:Y:S01]  /*aca0*/  FFMA R32, R145.reuse, R99, R32 ;  /* 0x0000006391207223 */ /* 0x040fe20000000020 */
[C---:B------:R-:W-:Y:S01]  /*acb0*/  FFMA R33, R145.reuse, R102, R33 ;  /* 0x0000006691217223 */ /* 0x040fe20000000021 */
[--C-:B------:R-:W-:Y:S02]  /*acc0*/  HADD2.F32 R105, -RZ, R163.reuse.H0_H0 ;  /* 0x200000a3ff697230 */ /* 0x100fe40000004100 */
[----:B------:R-:W-:Y:S01]  /*acd0*/  FFMA R38, R145, R101, R38 ;  /* 0x0000006591267223 */ /* 0x000fe20000000026 */
[----:B------:R-:W-:Y:S01]  /*ace0*/  HADD2.F32 R108, -RZ, R163.H1_H1 ;  /* 0x300000a3ff6c7230 */ /* 0x000fe20000004100 */
[----:B------:R-:W-:Y:S01]  /*acf0*/  F2FP.F16.F32.PACK_AB R24, R25, R24 ;  /* 0x000000181918723e */ /* 0x000fe200000000ff */
[----:B------:R-:W-:Y:S01]  /*ad00*/  FFMA R39, R145, R104, R39 ;  /* 0x0000006891277223 */ /* 0x000fe20000000027 */
[--C-:B------:R-:W-:Y:S01]  /*ad10*/  HADD2.F32 R107, -RZ, R156.reuse.H0_H0 ;  /* 0x2000009cff6b7230 */ /* 0x100fe20000004100 */
[----:B------:R-:W-:Y:S01]  /*ad20*/  F2FP.F16.F32.PACK_AB R25, R31, R30 ;  /* 0x0000001e1f19723e */ /* 0x000fe200000000ff */
[----:B------:R-:W-:Y:S01]  /*ad30*/  FFMA R36, R145, R103, R36 ;  /* 0x0000006791247223 */ /* 0x000fe20000000024 */
        /* <DEDUP_REMOVED lines=90> */
.L_x_142:
[----:B------:R-:W-:Y:S05]  /*b2e0*/  BSYNC.RECONVERGENT B0 ;  /* 0x0000000000007941 */ /* 0x000fea0003800200 */
.L_x_141:
[----:B------:R-:W-:Y:S01]  /*b2f0*/  BAR.SYNC.DEFER_BLOCKING 0x1, 0x80 ;  /* 0x0042000000007b1d */ /* 0x000fe20000010000 */
[----:B------:R-:W-:Y:S01]  /*b300*/  UISETP.NE.AND UP0, UPT, UR50, -0x4, UPT ;  /* 0xfffffffc3200788c */ /* 0x000fe2000bf05270 */
[----:B------:R-:W-:Y:S08]  /*b310*/  IADD3 R144, PT, PT, R144, 0x1, RZ ;  /* 0x0000000190907810 */ /* 0x000ff00007ffe0ff */
[----:B------:R-:W-:Y:S05]  /*b320*/  BRA.U !UP0, `(.L_x_143) ;  /* 0x0000000108287547 */ /* 0x000fea000b800000 */
[----:B------:R-:W-:Y:S01]  /*b330*/  ISETP.NE.AND P0, PT, R212, RZ, PT ;  /* 0x000000ffd400720c */ /* 0x000fe20003f05270 */
[----:B------:R-:W-:Y:S01]  /*b340*/  IMAD.U32 R3, RZ, RZ, UR51 ;  /* 0x00000033ff037e24 */ /* 0x000fe2000f8e00ff */
[----:B------:R-:W-:Y:S01]  /*b350*/  UIADD3 UR51, UPT, UPT, UR51, 0x1, URZ ;  /* 0x0000000133337890 */ /* 0x000fe2000fffe0ff */
[----:B------:R-:W-:Y:S03]  /*b360*/  IMAD.U32 R0, RZ, RZ, UR45 ;  /* 0x0000002dff007e24 */ /* 0x000fe6000f8e00ff */
[----:B------:R-:W-:Y:S04]  /*b370*/  UISETP.NE.AND UP0, UPT, UR51, 0x4, UPT ;  /* 0x000000043300788c */ /* 0x000fe8000bf05270 */
[----:B------:R-:W-:Y:S03]  /*b380*/  USEL UR51, UR51, URZ, UP0 ;  /* 0x000000ff33337287 */ /* 0x000fe60008000000 */
[----:B------:R-:W-:Y:S05]  /*b390*/  @P0 LEA R3, R3, UR48, 0x3 ;  /* 0x0000003003030c11 */ /* 0x000fea000f8e18ff */
[----:B------:R-:W-:Y:S05]  /*b3a0*/  @P0 VIADD R3, R3, 0x70 ;  /* 0x0000007003030836 */ /* 0x000fea0000000000 */
[----:B------:R-:W-:Y:S04]  /*b3b0*/  @P0 PRMT R0, R0, 0x654, R3 ;  /* 0x0000065400000816 */ /* 0x000fe80000000003 */
[----:B------:R2:W-:Y:S03]  /*b3c0*/  @P0 SYNCS.ARRIVE.TRANS64.RED.A1T0 RZ, [R0+URZ], RZ ;  /* 0x000000ff00ff09a7 */ /* 0x0005e600081004ff */
.L_x_143:
[----:B------:R-:W-:Y:S01]  /*b3d0*/  ISETP.NE.AND P2, PT, R210, RZ, PT ;  /* 0x000000ffd200720c */ /* 0x000fe20003f45270 */
[----:B------:R-:W-:Y:S01]  /*b3e0*/  UIADD3 UR50, UPT, UPT, UR50, 0x4, URZ ;  /* 0x0000000432327890 */ /* 0x000fe2000fffe0ff */
[----:B------:R-:W-:Y:S01]  /*b3f0*/  ISETP.NE.AND P0, PT, R211, 0x2, PT ;  /* 0x00000002d300780c */ /* 0x000fe20003f05270 */
[----:B------:R-:W-:Y:S01]  /*b400*/  IMAD.IADD R20, R139, 0x1, R180 ;  /* 0x000000018b147824 */ /* 0x000fe200078e02b4 */
[----:B------:R-:W-:Y:S01]  /*b410*/  ISETP.NE.AND P1, PT, R144, 0x2, PT ;  /* 0x000000029000780c */ /* 0x000fe20003f25270 */
[----:B------:R-:W-:Y:S01]  /*b420*/  IMAD.IADD R21, R141, 0x1, R192 ;  /* 0x000000018d157824 */ /* 0x000fe200078e02c0 */
[----:B--2---:R-:W-:Y:S02]  /*b430*/  SEL R0, RZ, 0x1, P0 ;  /* 0x00000001ff007807 */ /* 0x004fe40000000000 */
[----:B------:R-:W-:Y:S02]  /*b440*/  SEL R3, RZ, 0x1, P1 ;  /* 0x00000001ff037807 */ /* 0x000fe40000800000 */
[----:B------:R-:W-:Y:S02]  /*b450*/  LOP3.LUT R203, R203, R0, RZ, 0x3c, !PT ;  /* 0x00000000cbcb7212 */ /* 0x000fe400078e3cff */
[----:B------:R-:W-:Y:S02]  /*b460*/  LOP3.LUT R204, R204, R3, RZ, 0x3c, !PT ;  /* 0x00000003cccc7212 */ /* 0x000fe400078e3cff */
[----:B------:R-:W-:Y:S02]  /*b470*/  @P2 R2UR UR44, R202 ;  /* 0x00000000ca2c22ca */ /* 0x000fe400000e0000 */
[----:B------:R-:W-:Y:S02]  /*b480*/  SEL R211, R211, RZ, P0 ;  /* 0x000000ffd3d37207 */ /* 0x000fe40000000000 */
[----:B------:R-:W-:Y:S01]  /*b490*/  SEL R144, R144, RZ, P1 ;  /* 0x000000ff90907207 */ /* 0x000fe20000800000 */
[----:B------:R-:W-:Y:S10]  /*b4a0*/  @P2 BRA `(.L_x_144) ;  /* 0xffffff9c00cc2947 */ /* 0x000ff4000383ffff */
[----:B------:R-:W2:Y:S01]  /*b4b0*/  LDCU.64 UR6, c[0x0][0x888] ;  /* 0x00011100ff0677ac */ /* 0x000ea20008000a00 */
[----:B------:R-:W3:Y:S01]  /*b4c0*/  LDCU.64 UR4, c[0x0][0x890] ;  /* 0x00011200ff0477ac */ /* 0x000ee20008000a00 */
[----:B--2---:R-:W-:Y:S02]  /*b4d0*/  ISETP.NE.U32.AND P2, PT, RZ, UR6, PT ;  /* 0x00000006ff007c0c */ /* 0x004fe4000bf45070 */
[----:B---3--:R-:W-:Y:S02]  /*b4e0*/  ISETP.NE.U32.AND P1, PT, RZ, UR4, PT ;  /* 0x00000004ff007c0c */ /* 0x008fe4000bf25070 */
[----:B------:R-:W-:Y:S02]  /*b4f0*/  ISETP.NE.AND.EX P2, PT, RZ, UR7, PT, P2 ;  /* 0x00000007ff007c0c */ /* 0x000fe4000bf45320 */
[----:B------:R-:W-:-:S13]  /*b500*/  ISETP.NE.AND.EX P0, PT, RZ, UR5, PT, P1 ;  /* 0x00000005ff007c0c */ /* 0x000fda000bf05310 */
[----:B------:R-:W-:Y:S05]  /*b510*/  @P2 BRA P0, `(.L_x_145) ;  /* 0x00000000003c2947 */ /* 0x000fea0000000000 */
[----:B------:R-:W-:-:S13]  /*b520*/  ISETP.NE.AND.EX P1, PT, RZ, UR5, PT, P1 ;  /* 0x00000005ff007c0c */ /* 0x000fda000bf25310 */
[----:B------:R-:W-:Y:S05]  /*b530*/  @P1 BRA `(.L_x_146) ;  /* 0x00000000000c1947 */ /* 0x000fea0003800000 */
[----:B------:R-:W-:-:S13]  /*b540*/  FSETP.NEU.AND P0, PT, R145, RZ, PT ;  /* 0x000000ff9100720b */ /* 0x000fda0003f0d000 */
[----:B------:R-:W-:Y:S05]  /*b550*/  @!P0 EXIT ;  /* 0x000000000000894d */ /* 0x000fea0003800000 */
[----:B------:R-:W-:Y:S05]  /*b560*/  BRA `(.L_x_145) ;  /* 0x0000000000287947 */ /* 0x000fea0003800000 */
.L_x_146:
[----:B------:R-:W-:Y:S01]  /*b570*/  ISETP.NE.AND P0, PT, R213, RZ, PT ;  /* 0x000000ffd500720c */ /* 0x000fe20003f05270 */
[----:B------:R-:W-:-:S12]  /*b580*/  BSSY.RECONVERGENT B0, `(.L_x_145) ;  /* 0x0000008000007945 */ /* 0x000fd80003800200 */
[----:B------:R-:W-:Y:S05]  /*b590*/  @P0 BRA `(.L_x_147) ;  /* 0x0000000000100947 */ /* 0x000fea0003800000 */
[----:B------:R-:W-:-:S04]  /*b5a0*/  ISETP.NE.U32.AND P0, PT, RZ, UR6, PT ;  /* 0x00000006ff007c0c */ /* 0x000fc8000bf05070 */
[----:B------:R-:W-:-:S13]  /*b5b0*/  ISETP.NE.AND.EX P0, PT, RZ, UR7, PT, P0 ;  /* 0x00000007ff007c0c */ /* 0x000fda000bf05300 */
[----:B------:R-:W-:Y:S05]  /*b5c0*/  @!P0 EXIT ;  /* 0x000000000000894d */ /* 0x000fea0003800000 */
[----:B------:R-:W-:Y:S05]  /*b5d0*/  BRA `(.L_x_148) ;  /* 0x0000000000087947 */ /* 0x000fea0003800000 */
.L_x_147:
[----:B------:R-:W-:-:S13]  /*b5e0*/  FSETP.NEU.AND P0, PT, R145, RZ, PT ;  /* 0x000000ff9100720b */ /* 0x000fda0003f0d000 */
[----:B------:R-:W-:Y:S05]  /*b5f0*/  @!P0 EXIT ;  /* 0x000000000000894d */ /* 0x000fea0003800000 */
.L_x_148:
[----:B------:R-:W-:Y:S05]  /*b600*/  BSYNC.RECONVERGENT B0 ;  /* 0x0000000000007941 */ /* 0x000fea0003800200 */
.L_x_145:
[----:B------:R-:W-:Y:S01]  /*b610*/  ULEA UR4, UR51, UR48, 0x3 ;  /* 0x0000003033047291 */ /* 0x000fe2000f8e18ff */
[----:B------:R-:W-:-:S04]  /*b620*/  DEPBAR.LE SB0, 0x0 ;  /* 0x000080000000791a */ /* 0x000fc80000000000 */
[----:B------:R-:W-:-:S04]  /*b630*/  UIADD3 UR4, UPT, UPT, UR4, 0x70, URZ ;  /* 0x0000007004047890 */ /* 0x000fc8000fffe0ff */
[----:B------:R-:W-:-:S09]  /*b640*/  UPRMT UR4, UR45, 0x654, UR4 ;  /* 0x000006542d047896 */ /* 0x000fd20008000004 */
[----:B------:R-:W-:Y:S01]  /*b650*/  SYNCS.ARRIVE.TRANS64.RED.A1T0 RZ, [UR4], RZ ;  /* 0x000000ffffff79a7 */ /* 0x000fe20008100404 */
[----:B------:R-:W-:Y:S05]  /*b660*/  EXIT ;  /* 0x000000000000794d */ /* 0x000fea0003800000 */
.L_x_24:
[----:B--2---:R2:W4:Y:S02]  /*b670*/  SYNCS.PHASECHK.TRANS64.TRYWAIT P0, [R3+URZ+0xf0], R2 ;  /* 0x0000f002030075a7 */ /* 0x00452400080011ff */
[----:B----4-:R-:W-:Y:S05]  /*b680*/  @!P0 NANOSLEEP.SYNCS 0x989680 ;  /* 0x009896800000895d */ /* 0x010fea0003900000 */
[----:B------:R-:W4:Y:S02]  /*b690*/  @!P0 SYNCS.PHASECHK.TRANS64 P0, [R3+URZ+0xf0], R2 ;  /* 0x0000f002030085a7 */ /* 0x000f2400080010ff */
[----:B----4-:R-:W-:Y:S05]  /*b6a0*/  @!P0 BRA `(.L_x_24) ;  /* 0xfffffffc00f08947 */ /* 0x010fea000383ffff */
[----:B------:R-:W-:Y:S05]  /*b6b0*/  BRA `(.L_x_149) ;  /* 0xffffff6000487947 */ /* 0x000fea000383ffff */
.L_x_27:
[----:B-1----:R-:W-:-:S07]  /*b6c0*/  MOV R2, UR41 ;  /* 0x0000002900027c02 */ /* 0x002fce0008000f00 */
.L_x_150:
[----:B-1----:R1:W2:Y:S02]  /*b6d0*/  SYNCS.PHASECHK.TRANS64.TRYWAIT P0, [R2+URZ+0x28], R5 ;  /* 0x00002805020075a7 */ /* 0x0022a400080011ff */
[----:B--2---:R-:W-:Y:S05]  /*b6e0*/  @!P0 NANOSLEEP.SYNCS 0x989680 ;  /* 0x009896800000895d */ /* 0x004fea0003900000 */
[----:B------:R-:W2:Y:S02]  /*b6f0*/  @!P0 SYNCS.PHASECHK.TRANS64 P0, [R2+URZ+0x28], R5 ;  /* 0x00002805020085a7 */ /* 0x000ea400080010ff */
[----:B--2---:R-:W-:Y:S05]  /*b700*/  @!P0 BRA `(.L_x_150) ;  /* 0xfffffffc00f08947 */ /* 0x004fea000383ffff */
[----:B------:R-:W-:Y:S05]  /*b710*/  BRA `(.L_x_26) ;  /* 0xffffff6000ac7947 */ /* 0x000fea000383ffff */
.L_x_34:
[----:B-1----:R-:W-:-:S07]  /*b720*/  MOV R2, UR17 ;  /* 0x0000001100027c02 */ /* 0x002fce0008000f00 */
.L_x_151:
[----:B-1----:R1:W2:Y:S02]  /*b730*/  SYNCS.PHASECHK.TRANS64.TRYWAIT P0, [R2+URZ+0x28], R5 ;  /* 0x00002805020075a7 */ /* 0x0022a400080011ff */
[----:B--2---:R-:W-:Y:S05]  /*b740*/  @!P0 NANOSLEEP.SYNCS 0x989680 ;  /* 0x009896800000895d */ /* 0x004fea0003900000 */
[----:B------:R-:W2:Y:S02]  /*b750*/  @!P0 SYNCS.PHASECHK.TRANS64 P0, [R2+URZ+0x28], R5 ;  /* 0x00002805020085a7 */ /* 0x000ea400080010ff */
[----:B--2---:R-:W-:Y:S05]  /*b760*/  @!P0 BRA `(.L_x_151) ;  /* 0xfffffffc00f08947 */ /* 0x004fea000383ffff */
[----:B------:R-:W-:Y:S05]  /*b770*/  BRA `(.L_x_33) ;  /* 0xffffff6400647947 */ /* 0x000fea000383ffff */
.L_x_39:
[----:B-1----:R1:W2:Y:S02]  /*b780*/  SYNCS.PHASECHK.TRANS64.TRYWAIT P0, [R2+URZ+0xa0], R3 ;  /* 0x0000a003020075a7 */ /* 0x0022a400080011ff */
[----:B--2---:R-:W-:Y:S05]  /*b790*/  @!P0 NANOSLEEP.SYNCS 0x989680 ;  /* 0x009896800000895d */ /* 0x004fea0003900000 */
[----:B------:R-:W2:Y:S02]  /*b7a0*/  @!P0 SYNCS.PHASECHK.TRANS64 P0, [R2+URZ+0xa0], R3 ;  /* 0x0000a003020085a7 */ /* 0x000ea400080010ff */
[----:B--2---:R-:W-:Y:S05]  /*b7b0*/  @!P0 BRA `(.L_x_39) ;  /* 0xfffffffc00f08947 */ /* 0x004fea000383ffff */
[----:B------:R-:W-:Y:S05]  /*b7c0*/  BRA `(.L_x_152) ;  /* 0xffffff6800047947 */ /* 0x000fea000383ffff */
.L_x_43:
[----:B---3--:R-:W-:-:S07]  /*b7d0*/  MOV R0, UR5 ;  /* 0x0000000500007c02 */ /* 0x008fce0008000f00 */
.L_x_153:
[----:B-1----:R1:W2:Y:S02]  /*b7e0*/  SYNCS.PHASECHK.TRANS64.TRYWAIT P0, [R0+URZ], R3 ;  /* 0x00000003000075a7 */ /* 0x0022a400080011ff */
[----:B--2---:R-:W-:Y:S05]  /*b7f0*/  @!P0 NANOSLEEP.SYNCS 0x989680 ;  /* 0x009896800000895d */ /* 0x004fea0003900000 */
[----:B------:R-:W2:Y:S02]  /*b800*/  @!P0 SYNCS.PHASECHK.TRANS64 P0, [R0+URZ], R3 ;  /* 0x00000003000085a7 */ /* 0x000ea400080010ff */
[----:B--2---:R-:W-:Y:S05]  /*b810*/  @!P0 BRA `(.L_x_153) ;  /* 0xfffffffc00f08947 */ /* 0x004fea000383ffff */
[----:B------:R-:W-:Y:S05]  /*b820*/  BRA `(.L_x_154) ;  /* 0xffffff6c00747947 */ /* 0x000fea000383ffff */
.L_x_44:
[----:B---3--:R-:W-:-:S07]  /*b830*/  MOV R0, UR5 ;  /* 0x0000000500007c02 */ /* 0x008fce0008000f00 */
.L_x_155:
[----:B-1----:R1:W2:Y:S02]  /*b840*/  SYNCS.PHASECHK.TRANS64.TRYWAIT P0, [R0+URZ], R3 ;  /* 0x00000003000075a7 */ /* 0x0022a400080011ff */
[----:B--2---:R-:W-:Y:S05]  /*b850*/  @!P0 NANOSLEEP.SYNCS 0x989680 ;  /* 0x009896800000895d */ /* 0x004fea0003900000 */
[----:B------:R-:W2:Y:S02]  /*b860*/  @!P0 SYNCS.PHASECHK.TRANS64 P0, [R0+URZ], R3 ;  /* 0x00000003000085a7 */ /* 0x000ea400080010ff */
[----:B--2---:R-:W-:Y:S05]  /*b870*/  @!P0 BRA `(.L_x_155) ;  /* 0xfffffffc00f08947 */ /* 0x004fea000383ffff */
[----:B------:R-:W-:Y:S05]  /*b880*/  BRA `(.L_x_156) ;  /* 0xffffff6c00807947 */ /* 0x000fea000383ffff */
.L_x_45:
[----:B---3--:R-:W-:-:S07]  /*b890*/  MOV R0, UR5 ;  /* 0x0000000500007c02 */ /* 0x008fce0008000f00 */
.L_x_157:
[----:B-1----:R1:W2:Y:S02]  /*b8a0*/  SYNCS.PHASECHK.TRANS64.TRYWAIT P0, [R0+URZ], R3 ;  /* 0x00000003000075a7 */ /* 0x0022a400080011ff */
[----:B--2---:R-:W-:Y:S05]  /*b8b0*/  @!P0 NANOSLEEP.SYNCS 0x989680 ;  /* 0x009896800000895d */ /* 0x004fea0003900000 */
[----:B------:R-:W2:Y:S02]  /*b8c0*/  @!P0 SYNCS.PHASECHK.TRANS64 P0, [R0+URZ], R3 ;  /* 0x00000003000085a7 */ /* 0x000ea400080010ff */
[----:B--2---:R-:W-:Y:S05]  /*b8d0*/  @!P0 BRA `(.L_x_157) ;  /* 0xfffffffc00f08947 */ /* 0x004fea000383ffff */
[----:B------:R-:W-:Y:S05]  /*b8e0*/  BRA `(.L_x_158) ;  /* 0xffffff6c008c7947 */ /* 0x000fea000383ffff */
.L_x_46:
[----:B---3--:R-:W-:-:S07]  /*b8f0*/  MOV R0, UR5 ;  /* 0x0000000500007c02 */ /* 0x008fce0008000f00 */
.L_x_159:
[----:B-1----:R1:W2:Y:S02]  /*b900*/  SYNCS.PHASECHK.TRANS64.TRYWAIT P0, [R0+URZ], R3 ;  /* 0x00000003000075a7 */ /* 0x0022a400080011ff */
[----:B--2---:R-:W-:Y:S05]  /*b910*/  @!P0 NANOSLEEP.SYNCS 0x989680 ;  /* 0x009896800000895d */ /* 0x004fea0003900000 */
[----:B------:R-:W2:Y:S02]  /*b920*/  @!P0 SYNCS.PHASECHK.TRANS64 P0, [R0+URZ], R3 ;  /* 0x00000003000085a7 */ /* 0x000ea400080010ff */
[----:B--2---:R-:W-:Y:S05]  /*b930*/  @!P0 BRA `(.L_x_159) ;  /* 0xfffffffc00f08947 */ /* 0x004fea000383ffff */
[----:B------:R-:W-:Y:S05]  /*b940*/  BRA `(.L_x_160) ;  /* 0xffffff6c00987947 */ /* 0x000fea000383ffff */
.L_x_49:
[----:B-1----:R1:W2:Y:S02]  /*b950*/  SYNCS.PHASECHK.TRANS64.TRYWAIT P0, [R0+URZ+0xe0], R5 ;  /* 0x0000e005000075a7 */ /* 0x0022a400080011ff */
[----:B--2---:R-:W-:Y:S05]  /*b960*/  @!P0 NANOSLEEP.SYNCS 0x989680 ;  /* 0x009896800000895d */ /* 0x004fea0003900000 */
[----:B------:R-:W2:Y:S02]  /*b970*/  @!P0 SYNCS.PHASECHK.TRANS64 P0, [R0+URZ+0xe0], R5 ;  /* 0x0000e005000085a7 */ /* 0x000ea400080010ff */
[----:B--2---:R-:W-:Y:S05]  /*b980*/  @!P0 BRA `(.L_x_49) ;  /* 0xfffffffc00f08947 */ /* 0x004fea000383ffff */
[----:B------:R-:W-:Y:S05]  /*b990*/  BRA `(.L_x_161) ;  /* 0xffffff6c00f47947 */ /* 0x000fea000383ffff */
.L_x_50:
[----:B------:R-:W-:-:S07]  /*b9a0*/  MOV R0, UR5 ;  /* 0x0000000500007c02 */ /* 0x000fce0008000f00 */
.L_x_162:
[----:B-1----:R1:W2:Y:S02]  /*b9b0*/  SYNCS.PHASECHK.TRANS64.TRYWAIT P0, [R0+URZ+0xb0], R5 ;  /* 0x0000b005000075a7 */ /* 0x0022a400080011ff */
[----:B--2---:R-:W-:Y:S05]  /*b9c0*/  @!P0 NANOSLEEP.SYNCS 0x989680 ;  /* 0x009896800000895d */ /* 0x004fea0003900000 */
[----:B------:R-:W2:Y:S02]  /*b9d0*/  @!P0 SYNCS.PHASECHK.TRANS64 P0, [R0+URZ+0xb0], R5 ;  /* 0x0000b005000085a7 */ /* 0x000ea400080010ff */
[----:B--2---:R-:W-:Y:S05]  /*b9e0*/  @!P0 BRA `(.L_x_162) ;  /* 0xfffffffc00f08947 */ /* 0x004fea000383ffff */
[----:B------:R-:W-:Y:S05]  /*b9f0*/  BRA `(.L_x_163) ;  /* 0xffffff7000047947 */ /* 0x000fea000383ffff */
.L_x_51:
[----:B-1----:R1:W2:Y:S02]  /*ba00*/  SYNCS.PHASECHK.TRANS64.TRYWAIT P1, [R0+URZ+0xa0], R5 ;  /* 0x0000a005000075a7 */ /* 0x0022a400080211ff */
[----:B--2---:R-:W-:Y:S05]  /*ba10*/  @!P1 NANOSLEEP.SYNCS 0x989680 ;  /* 0x009896800000995d */ /* 0x004fea0003900000 */
[----:B------:R-:W2:Y:S02]  /*ba20*/  @!P1 SYNCS.PHASECHK.TRANS64 P1, [R0+URZ+0xa0], R5 ;  /* 0x0000a005000095a7 */ /* 0x000ea400080210ff */
[----:B--2---:R-:W-:Y:S05]  /*ba30*/  @!P1 BRA `(.L_x_51) ;  /* 0xfffffffc00f09947 */ /* 0x004fea000383ffff */
[----:B------:R-:W-:Y:S05]  /*ba40*/  BRA `(.L_x_164) ;  /* 0xffffff7000347947 */ /* 0x000fea000383ffff */
.L_x_54:
[----:B------:R-:W-:-:S07]  /*ba50*/  MOV R0, UR5 ;  /* 0x0000000500007c02 */ /* 0x000fce0008000f00 */
.L_x_165:
[----:B-1----:R1:W2:Y:S02]  /*ba60*/  SYNCS.PHASECHK.TRANS64.TRYWAIT P0, [R0+URZ+0xb0], R3 ;  /* 0x0000b003000075a7 */ /* 0x0022a400080011ff */
[----:B--2---:R-:W-:Y:S05]  /*ba70*/  @!P0 NANOSLEEP.SYNCS 0x989680 ;  /* 0x009896800000895d */ /* 0x004fea0003900000 */
[----:B------:R-:W2:Y:S02]  /*ba80*/  @!P0 SYNCS.PHASECHK.TRANS64 P0, [R0+URZ+0xb0], R3 ;  /* 0x0000b003000085a7 */ /* 0x000ea400080010ff */
[----:B--2---:R-:W-:Y:S05]  /*ba90*/  @!P0 BRA `(.L_x_165) ;  /* 0xfffffffc00f08947 */ /* 0x004fea000383ffff */
[----:B------:R-:W-:Y:S05]  /*baa0*/  BRA `(.L_x_53) ;  /* 0xffffff7000887947 */ /* 0x000fea000383ffff */
.L_x_63:
[----:B-1----:R-:W-:-:S04]  /*bab0*/  MOV R4, UR6 ;  /* 0x0000000600047c02 */ /* 0x002fc80008000f00 */
[----:B------:R1:W2:Y:S03]  /*bac0*/  SYNCS.PHASECHK.TRANS64.TRYWAIT P0, [R4+URZ+0x8], R5 ;  /* 0x00000805040075a7 */ /* 0x0002a600080011ff */
[----:B--2---:R-:W-:Y:S05]  /*bad0*/  @!P0 NANOSLEEP.SYNCS 0x989680 ;  /* 0x009896800000895d */ /* 0x004fea0003900000 */
[----:B------:R-:W2:Y:S02]  /*bae0*/  @!P0 SYNCS.PHASECHK.TRANS64 P0, [R4+URZ+0x8], R5 ;  /* 0x00000805040085a7 */ /* 0x000ea400080010ff */
[----:B--2---:R-:W-:Y:S05]  /*baf0*/  @!P0 BRA `(.L_x_63) ;  /* 0xfffffffc00ec8947 */ /* 0x004fea000383ffff */
[----:B------:R-:W-:Y:S05]  /*bb00*/  BRA `(.L_x_62) ;  /* 0xffffff74003c7947 */ /* 0x000fea000383ffff */
.L_x_65:
[----:B------:R-:W-:Y:S01]  /*bb10*/  BSSY B0, `(.L_x_166) ;  /* 0x0000006000007945 */ /* 0x000fe20003800000 */
[----:B------:R-:W-:-:S07]  /*bb20*/  MOV R15, 0xffffffff ;  /* 0xffffffff000f7802 */ /* 0x000fce0000000f00 */
[----:B-1---5:R-:W-:Y:S05]  /*bb30*/  WARPSYNC.COLLECTIVE R15, `(.L_x_167) ;  /* 0x000000000f0c7348 */ /* 0x022fea0003c00000 */
[----:B------:R-:W-:Y:S02]  /*bb40*/  ELECT P6, UR79, PT ;  /* 0x00000000004f782f */ /* 0x000fe400038c0000 */
[----:B------:R-:W-:Y:S01]  /*bb50*/  MOV R14, UR79 ;  /* 0x0000004f000e7c02 */ /* 0x000fe20008000f00 */
[----:B-1---5:R-:W-:Y:S10]  /*bb60*/  ENDCOLLECTIVE ;  /* 0x000000000000791b */ /* 0x022ff40003800000 */
.L_x_167:
[----:B------:R-:W-:Y:S05]  /*bb70*/  BSYNC B0 ;  /* 0x0000000000007941 */ /* 0x000fea0003800000 */
.L_x_166:
[----:B------:R-:W-:Y:S05]  /*bb80*/  BRA `(.L_x_168) ;  /* 0xffffff74006c7947 */ /* 0x000fea000383ffff */
.L_x_67:
[----:B-1----:R-:W-:-:S04]  /*bb90*/  MOV R2, UR6 ;  /* 0x0000000600027c02 */ /* 0x002fc80008000f00 */
[----:B------:R1:W2:Y:S03]  /*bba0*/  SYNCS.PHASECHK.TRANS64.TRYWAIT P0, [R2+URZ+0x8], R3 ;  /* 0x00000803020075a7 */ /* 0x0002a600080011ff */
[----:B--2---:R-:W-:Y:S05]  /*bbb0*/  @!P0 NANOSLEEP.SYNCS 0x989680 ;  /* 0x009896800000895d */ /* 0x004fea0003900000 */
[----:B------:R-:W2:Y:S02]  /*bbc0*/  @!P0 SYNCS.PHASECHK.TRANS64 P0, [R2+URZ+0x8], R3 ;  /* 0x00000803020085a7 */ /* 0x000ea400080010ff */
[----:B--2---:R-:W-:Y:S05]  /*bbd0*/  @!P0 BRA `(.L_x_67) ;  /* 0xfffffffc00ec8947 */ /* 0x004fea000383ffff */
[----:B------:R-:W-:Y:S05]  /*bbe0*/  BRA `(.L_x_66) ;  /* 0xffffff7400707947 */ /* 0x000fea000383ffff */
.L_x_68:
[----:B-1----:R1:W2:Y:S02]  /*bbf0*/  SYNCS.PHASECHK.TRANS64.TRYWAIT P0, [R0+URZ+0xa0], R5 ;  /* 0x0000a005000075a7 */ /* 0x0022a400080011ff */
[----:B--2---:R-:W-:Y:S05]  /*bc00*/  @!P0 NANOSLEEP.SYNCS 0x989680 ;  /* 0x009896800000895d */ /* 0x004fea0003900000 */
[----:B------:R-:W2:Y:S02]  /*bc10*/  @!P0 SYNCS.PHASECHK.TRANS64 P0, [R0+URZ+0xa0], R5 ;  /* 0x0000a005000085a7 */ /* 0x000ea400080010ff */
[----:B--2---:R-:W-:Y:S05]  /*bc20*/  @!P0 BRA `(.L_x_68) ;  /* 0xfffffffc00f08947 */ /* 0x004fea000383ffff */
[----:B------:R-:W-:Y:S05]  /*bc30*/  BRA `(.L_x_169) ;  /* 0xffffff78005c7947 */ /* 0x000fea000383ffff */
.L_x_70:
[----:B------:R-:W-:-:S07]  /*bc40*/  MOV R0, UR9 ;  /* 0x0000000900007c02 */ /* 0x000fce0008000f00 */
.L_x_170:
[----:B-1----:R1:W2:Y:S02]  /*bc50*/  SYNCS.PHASECHK.TRANS64.TRYWAIT P0, [R0+URZ+0xd0], R5 ;  /* 0x0000d005000075a7 */ /* 0x0022a400080011ff */
[----:B--2---:R-:W-:Y:S05]  /*bc60*/  @!P0 NANOSLEEP.SYNCS 0x989680 ;  /* 0x009896800000895d */ /* 0x004fea0003900000 */
[----:B------:R-:W2:Y:S02]  /*bc70*/  @!P0 SYNCS.PHASECHK.TRANS64 P0, [R0+URZ+0xd0], R5 ;  /* 0x0000d005000085a7 */ /* 0x000ea400080010ff */
[----:B--2---:R-:W-:Y:S05]  /*bc80*/  @!P0 BRA `(.L_x_170) ;  /* 0xfffffffc00f08947 */ /* 0x004fea000383ffff */
[----:B------:R-:W-:Y:S05]  /*bc90*/  BRA `(.L_x_171) ;  /* 0xffffff7800a87947 */ /* 0x000fea000383ffff */
.L_x_73:
[----:B------:R-:W-:Y:S07]  /*bca0*/  MOV R0, UR8 ;  /* 0x0000000800007c02 */ /* 0x000fee0008000f00 */
.L_x_172:
[----:B-1----:R1:W2:Y:S02]  /*bcb0*/  SYNCS.PHASECHK.TRANS64.TRYWAIT P0, [R0+URZ], R5 ;  /* 0x00000005000075a7 */ /* 0x0022a400080011ff */
[----:B--2---:R-:W-:Y:S05]  /*bcc0*/  @!P0 NANOSLEEP.SYNCS 0x989680 ;  /* 0x009896800000895d */ /* 0x004fea0003900000 */
[----:B------:R-:W2:Y:S02]  /*bcd0*/  @!P0 SYNCS.PHASECHK.TRANS64 P0, [R0+URZ], R5 ;  /* 0x00000005000085a7 */ /* 0x000ea400080010ff */
[----:B--2---:R-:W-:Y:S05]  /*bce0*/  @!P0 BRA `(.L_x_172) ;  /* 0xfffffffc00f08947 */ /* 0x004fea000383ffff */
[----:B------:R-:W-:Y:S05]  /*bcf0*/  BRA `(.L_x_72) ;  /* 0xffffff7800bc7947 */ /* 0x000fea000383ffff */
.L_x_77:
[----:B-1----:R-:W-:-:S07]  /*bd00*/  MOV R0, UR5 ;  /* 0x0000000500007c02 */ /* 0x002fce0008000f00 */
.L_x_173:
[----:B-1----:R1:W2:Y:S02]  /*bd10*/  SYNCS.PHASECHK.TRANS64.TRYWAIT P0, [R0+URZ], R3 ;  /* 0x00000003000075a7 */ /* 0x0022a400080011ff */
[----:B--2---:R-:W-:Y:S05]  /*bd20*/  @!P0 NANOSLEEP.SYNCS 0x989680 ;  /* 0x009896800000895d */ /* 0x004fea0003900000 */
[----:B------:R-:W2:Y:S02]  /*bd30*/  @!P0 SYNCS.PHASECHK.TRANS64 P0, [R0+URZ], R3 ;  /* 0x00000003000085a7 */ /* 0x000ea400080010ff */
[----:B--2---:R-:W-:Y:S05]  /*bd40*/  @!P0 BRA `(.L_x_173) ;  /* 0xfffffffc00f08947 */ /* 0x004fea000383ffff */
[----:B------:R-:W-:Y:S05]  /*bd50*/  BRA `(.L_x_174) ;  /* 0xffffff7c00b07947 */ /* 0x000fea000383ffff */
.L_x_80:
[----:B------:R-:W-:-:S07]  /*bd60*/  MOV R0, UR7 ;  /* 0x0000000700007c02 */ /* 0x000fce0008000f00 */
.L_x_175:
[----:B-1----:R1:W2:Y:S02]  /*bd70*/  SYNCS.PHASECHK.TRANS64.TRYWAIT P1, [R0+URZ+0x100], R3 ;  /* 0x00010003000075a7 */ /* 0x0022a400080211ff */
[----:B--2---:R-:W-:Y:S05]  /*bd80*/  @!P1 NANOSLEEP.SYNCS 0x989680 ;  /* 0x009896800000995d */ /* 0x004fea0003900000 */
[----:B------:R-:W2:Y:S02]  /*bd90*/  @!P1 SYNCS.PHASECHK.TRANS64 P1, [R0+URZ+0x100], R3 ;  /* 0x00010003000095a7 */ /* 0x000ea400080210ff */
[----:B--2---:R-:W-:Y:S05]  /*bda0*/  @!P1 BRA `(.L_x_175) ;  /* 0xfffffffc00f09947 */ /* 0x004fea000383ffff */
[----:B------:R-:W-:Y:S05]  /*bdb0*/  BRA `(.L_x_176) ;  /* 0xffffff7c00fc7947 */ /* 0x000fea000383ffff */
.L_x_85:
[----:B--2---:R2:W4:Y:S02]  /*bdc0*/  SYNCS.PHASECHK.TRANS64.TRYWAIT P0, [R0+URZ+0xa0], R3 ;  /* 0x0000a003000075a7 */ /* 0x00452400080011ff */
[----:B----4-:R-:W-:Y:S05]  /*bdd0*/  @!P0 NANOSLEEP.SYNCS 0x989680 ;  /* 0x009896800000895d */ /* 0x010fea0003900000 */
[----:B------:R-:W4:Y:S02]  /*bde0*/  @!P0 SYNCS.PHASECHK.TRANS64 P0, [R0+URZ+0xa0], R3 ;  /* 0x0000a003000085a7 */ /* 0x000f2400080010ff */
[----:B----4-:R-:W-:Y:S05]  /*bdf0*/  @!P0 BRA `(.L_x_85) ;  /* 0xfffffffc00f08947 */ /* 0x010fea000383ffff */
[----:B------:R-:W-:Y:S05]  /*be00*/  BRA `(.L_x_177) ;  /* 0xffffff8400107947 */ /* 0x000fea000383ffff */
.L_x_88:
[----:B------:R-:W-:Y:S07]  /*be10*/  MOV R0, UR6 ;  /* 0x0000000600007c02 */ /* 0x000fee0008000f00 */
.L_x_178:
[----:B--2---:R2:W4:Y:S02]  /*be20*/  SYNCS.PHASECHK.TRANS64.TRYWAIT P0, [R0+URZ+0x98], R3 ;  /* 0x00009803000075a7 */ /* 0x00452400080011ff */
[----:B----4-:R-:W-:Y:S05]  /*be30*/  @!P0 NANOSLEEP.SYNCS 0x989680 ;  /* 0x009896800000895d */ /* 0x010fea0003900000 */
[----:B------:R-:W4:Y:S02]  /*be40*/  @!P0 SYNCS.PHASECHK.TRANS64 P0, [R0+URZ+0x98], R3 ;  /* 0x00009803000085a7 */ /* 0x000f2400080010ff */
[----:B----4-:R-:W-:Y:S05]  /*be50*/  @!P0 BRA `(.L_x_178) ;  /* 0xfffffffc00f08947 */ /* 0x010fea000383ffff */
[----:B------:R-:W-:Y:S05]  /*be60*/  BRA `(.L_x_87) ;  /* 0xffffff8400f07947 */ /* 0x000fea000383ffff */
.L_x_91:
[----:B------:R-:W-:Y:S07]  /*be70*/  MOV R3, UR6 ;  /* 0x0000000600037c02 */ /* 0x000fee0008000f00 */
.L_x_179:
[----:B-1----:R1:W2:Y:S02]  /*be80*/  SYNCS.PHASECHK.TRANS64.TRYWAIT P0, [R3+URZ+0x70], R12 ;  /* 0x0000700c030075a7 */ /* 0x0022a400080011ff */
[----:B--2---:R-:W-:Y:S05]  /*be90*/  @!P0 NANOSLEEP.SYNCS 0x989680 ;  /* 0x009896800000895d */ /* 0x004fea0003900000 */
[----:B------:R-:W2:Y:S02]  /*bea0*/  @!P0 SYNCS.PHASECHK.TRANS64 P0, [R3+URZ+0x70], R12 ;  /* 0x0000700c030085a7 */ /* 0x000ea400080010ff */
[----:B--2---:R-:W-:Y:S05]  /*beb0*/  @!P0 BRA `(.L_x_179) ;  /* 0xfffffffc00f08947 */ /* 0x004fea000383ffff */
[----:B------:R-:W-:Y:S05]  /*bec0*/  BRA `(.L_x_180) ;  /* 0xffffff8800687947 */ /* 0x000fea000383ffff */
.L_x_92:
[----:B-1----:R-:W-:Y:S07]  /*bed0*/  MOV R3, UR6 ;  /* 0x0000000600037c02 */ /* 0x002fee0008000f00 */
.L_x_181:
[----:B-1----:R1:W2:Y:S02]  /*bee0*/  SYNCS.PHASECHK.TRANS64.TRYWAIT P0, [R3+URZ+0x78], R12 ;  /* 0x0000780c030075a7 */ /* 0x0022a400080011ff */
[----:B--2---:R-:W-:Y:S05]  /*bef0*/  @!P0 NANOSLEEP.SYNCS 0x989680 ;  /* 0x009896800000895d */ /* 0x004fea0003900000 */
[----:B------:R-:W2:Y:S02]  /*bf00*/  @!P0 SYNCS.PHASECHK.TRANS64 P0, [R3+URZ+0x78], R12 ;  /* 0x0000780c030085a7 */ /* 0x000ea400080010ff */
[----:B--2---:R-:W-:Y:S05]  /*bf10*/  @!P0 BRA `(.L_x_181) ;  /* 0xfffffffc00f08947 */ /* 0x004fea000383ffff */
[----:B------:R-:W-:Y:S05]  /*bf20*/  BRA `(.L_x_182) ;  /* 0xffffff8800a87947 */ /* 0x000fea000383ffff */
.L_x_93:
[----:B-1----:R-:W-:Y:S07]  /*bf30*/  MOV R3, UR6 ;  /* 0x0000000600037c02 */ /* 0x002fee0008000f00 */
.L_x_183:
[----:B-1----:R1:W2:Y:S02]  /*bf40*/  SYNCS.PHASECHK.TRANS64.TRYWAIT P0, [R3+URZ+0x80], R12 ;  /* 0x0000800c030075a7 */ /* 0x0022a400080011ff */
[----:B--2---:R-:W-:Y:S05]  /*bf50*/  @!P0 NANOSLEEP.SYNCS 0x989680 ;  /* 0x009896800000895d */ /* 0x004fea0003900000 */
[----:B------:R-:W2:Y:S02]  /*bf60*/  @!P0 SYNCS.PHASECHK.TRANS64 P0, [R3+URZ+0x80], R12 ;  /* 0x0000800c030085a7 */ /* 0x000ea400080010ff */
[----:B--2---:R-:W-:Y:S05]  /*bf70*/  @!P0 BRA `(.L_x_183) ;  /* 0xfffffffc00f08947 */ /* 0x004fea000383ffff */
[----:B------:R-:W-:Y:S05]  /*bf80*/  BRA `(.L_x_184) ;  /* 0xffffff8800f07947 */ /* 0x000fea000383ffff */
.L_x_94:
[----:B------:R-:W-:Y:S07]  /*bf90*/  MOV R3, UR6 ;  /* 0x0000000600037c02 */ /* 0x000fee0008000f00 */
.L_x_185:
[----:B-1----:R1:W2:Y:S02]  /*bfa0*/  SYNCS.PHASECHK.TRANS64.TRYWAIT P0, [R3+URZ+0x88], R12 ;  /* 0x0000880c030075a7 */ /* 0x0022a400080011ff */
[----:B--2---:R-:W-:Y:S05]  /*bfb0*/  @!P0 NANOSLEEP.SYNCS 0x989680 ;  /* 0x009896800000895d */ /* 0x004fea0003900000 */
[----:B------:R-:W2:Y:S02]  /*bfc0*/  @!P0 SYNCS.PHASECHK.TRANS64 P0, [R3+URZ+0x88], R12 ;  /* 0x0000880c030085a7 */ /* 0x000ea400080010ff */
[----:B--2---:R-:W-:Y:S05]  /*bfd0*/  @!P0 BRA `(.L_x_185) ;  /* 0xfffffffc00f08947 */ /* 0x004fea000383ffff */
[----:B------:R-:W-:Y:S05]  /*bfe0*/  BRA `(.L_x_186) ;  /* 0xffffff8c00787947 */ /* 0x000fea000383ffff */
.L_x_96:
[----:B------:R-:W-:-:S07]  /*bff0*/  MOV R0, UR6 ;  /* 0x0000000600007c02 */ /* 0x000fce0008000f00 */
.L_x_187:
[----:B-1----:R1:W4:Y:S02]  /*c000*/  SYNCS.PHASECHK.TRANS64.TRYWAIT P0, [R0+URZ+0x70], R3 ;  /* 0x00007003000075a7 */ /* 0x00232400080011ff */
[----:B----4-:R-:W-:Y:S05]  /*c010*/  @!P0 NANOSLEEP.SYNCS 0x989680 ;  /* 0x009896800000895d */ /* 0x010fea0003900000 */
[----:B------:R-:W4:Y:S02]  /*c020*/  @!P0 SYNCS.PHASECHK.TRANS64 P0, [R0+URZ+0x70], R3 ;  /* 0x00007003000085a7 */ /* 0x000f2400080010ff */
[----:B----4-:R-:W-:Y:S05]  /*c030*/  @!P0 BRA `(.L_x_187) ;  /* 0xfffffffc00f08947 */ /* 0x010fea000383ffff */
[----:B------:R-:W-:Y:S05]  /*c040*/  BRA `(.L_x_188) ;  /* 0xffffff8c00e87947 */ /* 0x000fea000383ffff */
.L_x_97:
[----:B-1----:R-:W-:-:S07]  /*c050*/  MOV R0, UR6 ;  /* 0x0000000600007c02 */ /* 0x002fce0008000f00 */
.L_x_189:
[----:B-1----:R1:W4:Y:S02]  /*c060*/  SYNCS.PHASECHK.TRANS64.TRYWAIT P0, [R0+URZ+0x78], R3 ;  /* 0x00007803000075a7 */ /* 0x00232400080011ff */
[----:B----4-:R-:W-:Y:S05]  /*c070*/  @!P0 NANOSLEEP.SYNCS 0x989680 ;  /* 0x009896800000895d */ /* 0x010fea0003900000 */
[----:B------:R-:W4:Y:S02]  /*c080*/  @!P0 SYNCS.PHASECHK.TRANS64 P0, [R0+URZ+0x78], R3 ;  /* 0x00007803000085a7 */ /* 0x000f2400080010ff */
[----:B----4-:R-:W-:Y:S05]  /*c090*/  @!P0 BRA `(.L_x_189) ;  /* 0xfffffffc00f08947 */ /* 0x010fea000383ffff */
[----:B------:R-:W-:Y:S05]  /*c0a0*/  BRA `(.L_x_190) ;  /* 0xffffff8c00d87947 */ /* 0x000fea000383ffff */
.L_x_98:
[----:B-1----:R-:W-:-:S07]  /*c0b0*/  MOV R0, UR6 ;  /* 0x0000000600007c02 */ /* 0x002fce0008000f00 */
.L_x_191:
[----:B-1----:R1:W4:Y:S02]  /*c0c0*/  SYNCS.PHASECHK.TRANS64.TRYWAIT P0, [R0+URZ+0x80], R3 ;  /* 0x00008003000075a7 */ /* 0x00232400080011ff */
[----:B----4-:R-:W-:Y:S05]  /*c0d0*/  @!P0 NANOSLEEP.SYNCS 0x989680 ;  /* 0x009896800000895d */ /* 0x010fea0003900000 */
[----:B------:R-:W4:Y:S02]  /*c0e0*/  @!P0 SYNCS.PHASECHK.TRANS64 P0, [R0+URZ+0x80], R3 ;  /* 0x00008003000085a7 */ /* 0x000f2400080010ff */
[----:B----4-:R-:W-:Y:S05]  /*c0f0*/  @!P0 BRA `(.L_x_191) ;  /* 0xfffffffc00f08947 */ /* 0x010fea000383ffff */
[----:B------:R-:W-:Y:S05]  /*c100*/  BRA `(.L_x_192) ;  /* 0xffffff8c00c87947 */ /* 0x000fea000383ffff */
.L_x_100:
[----:B--2---:R2:W3:Y:S02]  /*c110*/  SYNCS.PHASECHK.TRANS64.TRYWAIT P0, [R0+URZ+0xa0], R3 ;  /* 0x0000a003000075a7 */ /* 0x0044e400080011ff */
[----:B---3--:R-:W-:Y:S05]  /*c120*/  @!P0 NANOSLEEP.SYNCS 0x989680 ;  /* 0x009896800000895d */ /* 0x008fea0003900000 */
[----:B------:R-:W3:Y:S02]  /*c130*/  @!P0 SYNCS.PHASECHK.TRANS64 P0, [R0+URZ+0xa0], R3 ;  /* 0x0000a003000085a7 */ /* 0x000ee400080010ff */
[----:B---3--:R-:W-:Y:S05]  /*c140*/  @!P0 BRA `(.L_x_100) ;  /* 0xfffffffc00f08947 */ /* 0x008fea000383ffff */
[----:B------:R-:W-:Y:S05]  /*c150*/  BRA `(.L_x_193) ;  /* 0xffffff9000b47947 */ /* 0x000fea000383ffff */
.L_x_112:
[----:B-1----:R-:W-:Y:S04]  /*c160*/  MOV R0, UR48 ;  /* 0x0000003000007c02 */ /* 0x002fe80008000f00 */
[----:B------:R1:W2:Y:S03]  /*c170*/  SYNCS.PHASECHK.TRANS64.TRYWAIT P1, [R0+URZ+0x50], R7 ;  /* 0x00005007000075a7 */ /* 0x0002a600080211ff */
[----:B--2---:R-:W-:Y:S05]  /*c180*/  @!P1 NANOSLEEP.SYNCS 0x989680 ;  /* 0x009896800000995d */ /* 0x004fea0003900000 */
[----:B------:R-:W2:Y:S02]  /*c190*/  @!P1 SYNCS.PHASECHK.TRANS64 P1, [R0+URZ+0x50], R7 ;  /* 0x00005007000095a7 */ /* 0x000ea400080210ff */
[----:B--2---:R-:W-:Y:S05]  /*c1a0*/  @!P1 BRA `(.L_x_112) ;  /* 0xfffffffc00ec9947 */ /* 0x004fea000383ffff */
[----:B------:R-:W-:Y:S05]  /*c1b0*/  BRA `(.L_x_111) ;  /* 0xffffffa0004c7947 */ /* 0x000fea000383ffff */
.L_x_114:
[----:B----4-:R4:W1:Y:S02]  /*c1c0*/  SYNCS.PHASECHK.TRANS64.TRYWAIT P0, [R218+URZ+0xc0], R3 ;  /* 0x0000c003da0075a7 */ /* 0x01086400080011ff */
[----:B-1----:R-:W-:Y:S05]  /*c1d0*/  @!P0 NANOSLEEP.SYNCS 0x989680 ;  /* 0x009896800000895d */ /* 0x002fea0003900000 */
[----:B------:R-:W1:Y:S02]  /*c1e0*/  @!P0 SYNCS.PHASECHK.TRANS64 P0, [R218+URZ+0xc0], R3 ;  /* 0x0000c003da0085a7 */ /* 0x000e6400080010ff */
[----:B-1----:R-:W-:Y:S05]  /*c1f0*/  @!P0 BRA `(.L_x_114) ;  /* 0xfffffffc00f08947 */ /* 0x002fea000383ffff */
[----:B------:R-:W-:Y:S05]  /*c200*/  BRA `(.L_x_113) ;  /* 0xffffffa000ac7947 */ /* 0x000fea000383ffff */
.L_x_123:
[----:B-1----:R1:W2:Y:S02]  /*c210*/  SYNCS.PHASECHK.TRANS64.TRYWAIT P0, [R3+URZ+0x50], R0 ;  /* 0x00005000030075a7 */ /* 0x0022a400080011ff */
[----:B--2---:R-:W-:Y:S05]  /*c220*/  @!P0 NANOSLEEP.SYNCS 0x989680 ;  /* 0x009896800000895d */ /* 0x004fea0003900000 */
[----:B------:R-:W2:Y:S02]  /*c230*/  @!P0 SYNCS.PHASECHK.TRANS64 P0, [R3+URZ+0x50], R0 ;  /* 0x00005000030085a7 */ /* 0x000ea400080010ff */
[----:B--2---:R-:W-:Y:S05]  /*c240*/  @!P0 BRA `(.L_x_123) ;  /* 0xfffffffc00f08947 */ /* 0x004fea000383ffff */
[----:B------:R-:W-:Y:S05]  /*c250*/  BRA `(.L_x_122) ;  /* 0xffffffb400747947 */ /* 0x000fea000383ffff */
.L_x_131:
[----:B--2---:R2:W3:Y:S02]  /*c260*/  SYNCS.PHASECHK.TRANS64.TRYWAIT P0, [R0+URZ+0x50], R7 ;  /* 0x00005007000075a7 */ /* 0x0044e400080011ff */
[----:B---3--:R-:W-:Y:S05]  /*c270*/  @!P0 NANOSLEEP.SYNCS 0x989680 ;  /* 0x009896800000895d */ /* 0x008fea0003900000 */
[----:B------:R-:W3:Y:S02]  /*c280*/  @!P0 SYNCS.PHASECHK.TRANS64 P0, [R0+URZ+0x50], R7 ;  /* 0x00005007000085a7 */ /* 0x000ee400080010ff */
[----:B---3--:R-:W-:Y:S05]  /*c290*/  @!P0 BRA `(.L_x_131) ;  /* 0xfffffffc00f08947 */ /* 0x008fea000383ffff */
[----:B------:R-:W-:Y:S05]  /*c2a0*/  BRA `(.L_x_130) ;  /* 0xffffffc800687947 */ /* 0x000fea000383ffff */
.L_x_139:
[----:B--2---:R2:W3:Y:S02]  /*c2b0*/  SYNCS.PHASECHK.TRANS64.TRYWAIT P0, [R3+URZ+0x50], R0 ;  /* 0x00005000030075a7 */ /* 0x0044e400080011ff */
[----:B---3--:R-:W-:Y:S05]  /*c2c0*/  @!P0 NANOSLEEP.SYNCS 0x989680 ;  /* 0x009896800000895d */ /* 0x008fea0003900000 */
[----:B------:R-:W3:Y:S02]  /*c2d0*/  @!P0 SYNCS.PHASECHK.TRANS64 P0, [R3+URZ+0x50], R0 ;  /* 0x00005000030085a7 */ /* 0x000ee400080010ff */
[----:B---3--:R-:W-:Y:S05]  /*c2e0*/  @!P0 BRA `(.L_x_139) ;  /* 0xfffffffc00f08947 */ /* 0x008fea000383ffff */
[----:B------:R-:W-:Y:S05]  /*c2f0*/  BRA `(.L_x_138) ;  /* 0xffffffdc005c7947 */ /* 0x000fea000383ffff */
        .weak           $__internal_0_$__cuda_sm10x_tcgen05_guardrail_trap_col_being_dealloced_not_returned_by_alloc
        .type           $__internal_0_$__cuda_sm10x_tcgen05_guardrail_trap_col_being_dealloced_not_returned_by_alloc,@function
        .size           $__internal_0_$__cuda_sm10x_tcgen05_guardrail_trap_col_being_dealloced_not_returned_by_alloc,($__internal_1_$__cuda_sm10x_tcgen05_guardrail_trap_phase_invalid_during_alloc - $__internal_0_$__cuda_sm10x_tcgen05_guardrail_trap_col_being_dealloced_not_returned_by_alloc)
$__internal_0_$__cuda_sm10x_tcgen05_guardrail_trap_col_being_dealloced_not_returned_by_alloc:
[----:B------:R-:W-:Y:S05]  /*c300*/  BPT.TRAP 0x1 ;  /* 0x000000040000795c */ /* 0x000fea0000300000 */
[----:B------:R-:W-:-:S04]  /*c310*/  HFMA2 R3, -RZ, RZ, 0, 0 ;  /* 0x00000000ff037431 */ /* 0x000fc800000001ff */
[----:B------:R-:W-:Y:S05]  /*c320*/  RET.REL.NODEC R2 `(_ZN7cutlass13device_kernelINS_4gemm6kernel13GemmUniversalIN4cute5tupleIJiiiiEEENS1_10collective13CollectiveMmaINS1_35MainloopSm100TmaUmmaWarpSpecializedILi5ELi2ELi2ENS5_IJNS4_1CILi2EEENSA_ILi1EEESC_EEEEENS5_IJNSA_ILi256EEESF_NSA_ILi64EEEEEENS_6half_tENS5_IJlSC_lEEESI_SJ_NS4_8TiledMMAINS4_8MMA_AtomIJNS4_26SM100_MMA_F16BF16_2x1SM_SSISI_SI_fLi256ELi256ELNS4_4UMMA5MajorE0ELSO_0ELNSN_7ScaleInE0ELSP_0EEEEEENS4_6LayoutINS5_IJSC_SC_SC_EEENS5_IJNSA_ILi0EEESU_SU_EEEEENS5_IJNS4_10UnderscoreESX_SX_EEEEENS4_18SM100_TMA_2SM_LOADENS4_14ComposedLayoutINS4_7SwizzleILi3ELi4ELi3EEENS4_18smem_ptr_flag_bitsILi16EEENSS_INS5_IJNSA_ILi8EEESG_EEENS5_IJSG_SC_EEEEEEEvNS4_8identityES10_S1A_vS1B_EENS_8epilogue10collective18CollectiveEpilogueINS1D_23Sm100TmaWarpSpecializedILi4ELi2ELi64ELb1ELb0EEEJNS5_IJNSA_ILi128EEESF_SG_EEENS5_IJNSS_IS1I_SC_EENSS_ISG_SC_EEEEESI_SJ_SI_SJ_NS1D_6fusion15FusionCallbacksIS1H_NS1N_17LinCombPerRowBiasISI_fSI_SI_fLi8ELNS_15FloatRoundStyleE2EEES1J_S1M_JEEENS4_5SM1004TMEM4LOAD26SM100_TMEM_LOAD_32dp32b64xENS4_13SM90_TMA_LOADES1A_NS4_39AutoVectorizingCopyWithAssumedAlignmentILi128EEENS4_14SM90_TMA_STOREES1A_S1Z_S1Z_EEEvvEEEEvNT_6ParamsE) ;  /* 0xffffff3c02347950 */ /* 0x000fea0003c3ffff */
        .weak           $__internal_1_$__cuda_sm10x_tcgen05_guardrail_trap_phase_invalid_during_alloc
        .type           $__internal_1_$__cuda_sm10x_tcgen05_guardrail_trap_phase_invalid_during_alloc,@function
        .size           $__internal_1_$__cuda_sm10x_tcgen05_guardrail_trap_phase_invalid_during_alloc,($__internal_2_$__cuda_sm10x_tcgen05_guardrail_trap_unallocated_columns_being_dealloced - $__internal_1_$__cuda_sm10x_tcgen05_guardrail_trap_phase_invalid_during_alloc)
$__internal_1_$__cuda_sm10x_tcgen05_guardrail_trap_phase_invalid_during_alloc:
[----:B------:R-:W-:Y:S05]  /*c330*/  BPT.TRAP 0x1 ;  /* 0x000000040000795c */ /* 0x000fea0000300000 */
[----:B------:R-:W-:-:S04]  /*c340*/  MOV R3, 0x0 ;  /* 0x0000000000037802 */ /* 0x000fc80000000f00 */
[----:B------:R-:W-:Y:S05]  /*c350*/  RET.REL.NODEC R2 `(_ZN7cutlass13device_kernelINS_4gemm6kernel13GemmUniversalIN4cute5tupleIJiiiiEEENS1_10collective13CollectiveMmaINS1_35MainloopSm100TmaUmmaWarpSpecializedILi5ELi2ELi2ENS5_IJNS4_1CILi2EEENSA_ILi1EEESC_EEEEENS5_IJNSA_ILi256EEESF_NSA_ILi64EEEEEENS_6half_tENS5_IJlSC_lEEESI_SJ_NS4_8TiledMMAINS4_8MMA_AtomIJNS4_26SM100_MMA_F16BF16_2x1SM_SSISI_SI_fLi256ELi256ELNS4_4UMMA5MajorE0ELSO_0ELNSN_7ScaleInE0ELSP_0EEEEEENS4_6LayoutINS5_IJSC_SC_SC_EEENS5_IJNSA_ILi0EEESU_SU_EEEEENS5_IJNS4_10UnderscoreESX_SX_EEEEENS4_18SM100_TMA_2SM_LOADENS4_14ComposedLayoutINS4_7SwizzleILi3ELi4ELi3EEENS4_18smem_ptr_flag_bitsILi16EEENSS_INS5_IJNSA_ILi8EEESG_EEENS5_IJSG_SC_EEEEEEEvNS4_8identityES10_S1A_vS1B_EENS_8epilogue10collective18CollectiveEpilogueINS1D_23Sm100TmaWarpSpecializedILi4ELi2ELi64ELb1ELb0EEEJNS5_IJNSA_ILi128EEESF_SG_EEENS5_IJNSS_IS1I_SC_EENSS_ISG_SC_EEEEESI_SJ_SI_SJ_NS1D_6fusion15FusionCallbacksIS1H_NS1N_17LinCombPerRowBiasISI_fSI_SI_fLi8ELNS_15FloatRoundStyleE2EEES1J_S1M_JEEENS4_5SM1004TMEM4LOAD26SM100_TMEM_LOAD_32dp32b64xENS4_13SM90_TMA_LOADES1A_NS4_39AutoVectorizingCopyWithAssumedAlignmentILi128EEENS4_14SM90_TMA_STOREES1A_S1Z_S1Z_EEEvvEEEEvNT_6ParamsE) ;  /* 0xffffff3c02287950 */ /* 0x000fea0003c3ffff */
        .weak           $__internal_2_$__cuda_sm10x_tcgen05_guardrail_trap_unallocated_columns_being_dealloced
        .type           $__internal_2_$__cuda_sm10x_tcgen05_guardrail_trap_unallocated_columns_being_dealloced,@function
        .size           $__internal_2_$__cuda_sm10x_tcgen05_guardrail_trap_unallocated_columns_being_dealloced,(.L_x_195 - $__internal_2_$__cuda_sm10x_tcgen05_guardrail_trap_unallocated_columns_being_dealloced)
$__internal_2_$__cuda_sm10x_tcgen05_guardrail_trap_unallocated_columns_being_dealloced:
[----:B------:R-:W-:Y:S05]  /*c360*/  BPT.TRAP 0x1 ;  /* 0x000000040000795c */ /* 0x000fea0000300000 */
[----:B------:R-:W-:-:S04]  /*c370*/  HFMA2 R3, -RZ, RZ, 0, 0 ;  /* 0x00000000ff037431 */ /* 0x000fc800000001ff */
[----:B------:R-:W-:Y:S05]  /*c380*/  RET.REL.NODEC R2 `(_ZN7cutlass13device_kernelINS_4gemm6kernel13GemmUniversalIN4cute5tupleIJiiiiEEENS1_10collective13CollectiveMmaINS1_35MainloopSm100TmaUmmaWarpSpecializedILi5ELi2ELi2ENS5_IJNS4_1CILi2EEENSA_ILi1EEESC_EEEEENS5_IJNSA_ILi256EEESF_NSA_ILi64EEEEEENS_6half_tENS5_IJlSC_lEEESI_SJ_NS4_8TiledMMAINS4_8MMA_AtomIJNS4_26SM100_MMA_F16BF16_2x1SM_SSISI_SI_fLi256ELi256ELNS4_4UMMA5MajorE0ELSO_0ELNSN_7ScaleInE0ELSP_0EEEEEENS4_6LayoutINS5_IJSC_SC_SC_EEENS5_IJNSA_ILi0EEESU_SU_EEEEENS5_IJNS4_10UnderscoreESX_SX_EEEEENS4_18SM100_TMA_2SM_LOADENS4_14ComposedLayoutINS4_7SwizzleILi3ELi4ELi3EEENS4_18smem_ptr_flag_bitsILi16EEENSS_INS5_IJNSA_ILi8EEESG_EEENS5_IJSG_SC_EEEEEEEvNS4_8identityES10_S1A_vS1B_EENS_8epilogue10collective18CollectiveEpilogueINS1D_23Sm100TmaWarpSpecializedILi4ELi2ELi64ELb1ELb0EEEJNS5_IJNSA_ILi128EEESF_SG_EEENS5_IJNSS_IS1I_SC_EENSS_ISG_SC_EEEEESI_SJ_SI_SJ_NS1D_6fusion15FusionCallbacksIS1H_NS1N_17LinCombPerRowBiasISI_fSI_SI_fLi8ELNS_15FloatRoundStyleE2EEES1J_S1M_JEEENS4_5SM1004TMEM4LOAD26SM100_TMEM_LOAD_32dp32b64xENS4_13SM90_TMA_LOADES1A_NS4_39AutoVectorizingCopyWithAssumedAlignmentILi128EEENS4_14SM90_TMA_STOREES1A_S1Z_S1Z_EEEvvEEEEvNT_6ParamsE) ;  /* 0xffffff3c021c7950 */ /* 0x000fea0003c3ffff */
.L_x_194:
[----:B------:R-:W-:-:S00]  /*c390*/  BRA `(.L_x_194) ;  /* 0xfffffffc00fc7947 */ /* 0x000fc0000383ffff */
[----:B------:R-:W-:-:S00]  /*c3a0*/  NOP ;  /* 0x0000000000007918 */ /* 0x000fc00000000000 */
        /* <DEDUP_REMOVED lines=13> */
.L_x_195:


//--------------------- .nv.global.init           --------------------------
	.section	.nv.global.init,"aw",@progbits
.nv.global.init:
	.type		$str$27,@object
	.size		$str$27,($str$28 - $str$27)
$str$27:
        /*0000*/ 	.byte	0x28, 0x61, 0x64, 0x64, 0x72, 0x65, 0x73, 0x73, 0x20, 0x26, 0x20, 0x6d, 0x61, 0x73, 0x6b, 0x29
        /*0010*/ 	.byte	0x20, 0x3d, 0x3d, 0x20, 0x30, 0x00
	.type		$str$28,@object
	.size		$str$28,($str$26 - $str$28)
$str$28:
        /*0016*/ 	.byte	0x2f, 0x74, 0x6d, 0x70, 0x2f, 0x63, 0x75, 0x74, 0x6c, 0x61, 0x73, 0x73, 0x5f, 0x73, 0x77, 0x65
        /*0026*/ 	.byte	0x65, 0x70, 0x5f, 0x73, 0x72, 0x63, 0x2f, 0x69, 0x6e, 0x63, 0x6c, 0x75, 0x64, 0x65, 0x2f, 0x63
        /*0036*/ 	.byte	0x75, 0x74, 0x65, 0x2f, 0x70, 0x6f, 0x69, 0x6e, 0x74, 0x65, 0x72, 0x5f, 0x66, 0x6c, 0x61, 0x67
        /*0046*/ 	.byte	0x67, 0x65, 0x64, 0x2e, 0x68, 0x70, 0x70, 0x00
	.type		$str$26,@object
	.size		$str$26,($str$25 - $str$26)
$str$26:
        /*004e*/ 	.byte	0x2f, 0x74, 0x6d, 0x70, 0x2f, 0x63, 0x75, 0x74, 0x6c, 0x61, 0x73, 0x73, 0x5f, 0x73, 0x77, 0x65
        /*005e*/ 	.byte	0x65, 0x70, 0x5f, 0x73, 0x72, 0x63, 0x2f, 0x69, 0x6e, 0x63, 0x6c, 0x75, 0x64, 0x65, 0x2f, 0x63
        /*006e*/ 	.byte	0x75, 0x74, 0x65, 0x2f, 0x61, 0x74, 0x6f, 0x6d, 0x2f, 0x63, 0x6f, 0x70, 0x79, 0x5f, 0x74, 0x72
        /*007e*/ 	.byte	0x61, 0x69, 0x74, 0x73, 0x5f, 0x73, 0x6d, 0x31, 0x30, 0x30, 0x2e, 0x68, 0x70, 0x70, 0x00
	.type		$str$25,@object
	.size		$str$25,(__unnamed_1 - $str$25)
$str$25:
        /*008d*/ 	.byte	0x28, 0x28, 0x75, 0x69, 0x6e, 0x74, 0x33, 0x32, 0x5f, 0x74, 0x28, 0x74, 0x68, 0x72, 0x65, 0x61
        /*009d*/ 	.byte	0x64, 0x49, 0x64, 0x78, 0x2e, 0x78, 0x29, 0x20, 0x2f, 0x20, 0x33, 0x32, 0x29, 0x20, 0x25, 0x20
        /*00ad*/ 	.byte	0x34, 0x29, 0x20, 0x3d, 0x3d, 0x20, 0x28, 0x28, 0x28, 0x74, 0x6d, 0x65, 0x6d, 0x5f, 0x61, 0x64
        /*00bd*/ 	.byte	0x64, 0x72, 0x20, 0x3e, 0x3e, 0x20, 0x31, 0x36, 0x29, 0x20, 0x2f, 0x20, 0x33, 0x32, 0x29, 0x20
        /*00cd*/ 	.byte	0x25, 0x20, 0x34, 0x29, 0x00
	.type		__unnamed_1,@object
	.size		__unnamed_1,(__unnamed_2 - __unnamed_1)
__unnamed_1:
        /*00d2*/ 	.byte	0x61, 0x75, 0x74, 0x6f, 0x20, 0x63, 0x75, 0x74, 0x65, 0x3a, 0x3a, 0x61, 0x73, 0x5f, 0x70, 0x6f
        /* <DEDUP_REMOVED lines=24> */
        /*0262*/ 	.byte	0x3e, 0x3e, 0x3e, 0x3e, 0x5d, 0x00
	.type		__unnamed_2,@object
	.size		__unnamed_2,(.L_2 - __unnamed_2)
__unnamed_2:
        /* <DEDUP_REMOVED lines=43> */
        /*0518*/ 	.byte	0x74, 0x65, 0x3a, 0x3a, 0x43, 0x3c, 0x30, 0x3e, 0x3e, 0x3e, 0x3e, 0x5d, 0x00
.L_2:


//--------------------- .nv.shared._ZN7cutlass13device_kernelINS_4gemm6kernel13GemmUniversalIN4cute5tupleIJiiiiEEENS1_10collective13CollectiveMmaINS1_35MainloopSm100TmaUmmaWarpSpecializedILi5ELi2ELi2ENS5_IJNS4_1CILi2EEENSA_ILi1EEESC_EEEEENS5_IJNSA_ILi256EEESF_NSA_ILi64EEEEEENS_6half_tENS5_IJlSC_lEEESI_SJ_NS4_8TiledMMAINS4_8MMA_AtomIJNS4_26SM100_MMA_F16BF16_2x1SM_SSISI_SI_fLi256ELi256ELNS4_4UMMA5MajorE0ELSO_0ELNSN_7ScaleInE0ELSP_0EEEEEENS4_6LayoutINS5_IJSC_SC_SC_EEENS5_IJNSA_ILi0EEESU_SU_EEEEENS5_IJNS4_10UnderscoreESX_SX_EEEEENS4_18SM100_TMA_2SM_LOADENS4_14ComposedLayoutINS4_7SwizzleILi3ELi4ELi3EEENS4_18smem_ptr_flag_bitsILi16EEENSS_INS5_IJNSA_ILi8EEESG_EEENS5_IJSG_SC_EEEEEEEvNS4_8identityES10_S1A_vS1B_EENS_8epilogue10collective18CollectiveEpilogueINS1D_23Sm100TmaWarpSpecializedILi4ELi2ELi64ELb1ELb0EEEJNS5_IJNSA_ILi128EEESF_SG_EEENS5_IJNSS_IS1I_SC_EENSS_ISG_SC_EEEEESI_SJ_SI_SJ_NS1D_6fusion15FusionCallbacksIS1H_NS1N_17LinCombPerRowBiasISI_fSI_SI_fLi8ELNS_15FloatRoundStyleE2EEES1J_S1M_JEEENS4_5SM1004TMEM4LOAD26SM100_TMEM_LOAD_32dp32b64xENS4_13SM90_TMA_LOADES1A_NS4_39AutoVectorizingCopyWithAssumedAlignmentILi128EEENS4_14SM90_TMA_STOREES1A_S1Z_S1Z_EEEvvEEEEvNT_6ParamsE --------------------------
	.section	.nv.shared._ZN7cutlass13device_kernelINS_4gemm6kernel13GemmUniversalIN4cute5tupleIJiiiiEEENS1_10collective13CollectiveMmaINS1_35MainloopSm100TmaUmmaWarpSpecializedILi5ELi2ELi2ENS5_IJNS4_1CILi2EEENSA_ILi1EEESC_EEEEENS5_IJNSA_ILi256EEESF_NSA_ILi64EEEEEENS_6half_tENS5_IJlSC_lEEESI_SJ_NS4_8TiledMMAINS4_8MMA_AtomIJNS4_26SM100_MMA_F16BF16_2x1SM_SSISI_SI_fLi256ELi256ELNS4_4UMMA5MajorE0ELSO_0ELNSN_7ScaleInE0ELSP_0EEEEEENS4_6LayoutINS5_IJSC_SC_SC_EEENS5_IJNSA_ILi0EEESU_SU_EEEEENS5_IJNS4_10UnderscoreESX_SX_EEEEENS4_18SM100_TMA_2SM_LOADENS4_14ComposedLayoutINS4_7SwizzleILi3ELi4ELi3EEENS4_18smem_ptr_flag_bitsILi16EEENSS_INS5_IJNSA_ILi8EEESG_EEENS5_IJSG_SC_EEEEEEEvNS4_8identityES10_S1A_vS1B_EENS_8epilogue10collective18CollectiveEpilogueINS1D_23Sm100TmaWarpSpecializedILi4ELi2ELi64ELb1ELb0EEEJNS5_IJNSA_ILi128EEESF_SG_EEENS5_IJNSS_IS1I_SC_EENSS_ISG_SC_EEEEESI_SJ_SI_SJ_NS1D_6fusion15FusionCallbacksIS1H_NS1N_17LinCombPerRowBiasISI_fSI_SI_fLi8ELNS_15FloatRoundStyleE2EEES1J_S1M_JEEENS4_5SM1004TMEM4LOAD26SM100_TMEM_LOAD_32dp32b64xENS4_13SM90_TMA_LOADES1A_NS4_39AutoVectorizingCopyWithAssumedAlignmentILi128EEENS4_14SM90_TMA_STOREES1A_S1Z_S1Z_EEEvvEEEEvNT_6ParamsE,"aw",@nobits
	.sectionflags	@""
	.align	16
	.zero		1024


//--------------------- .nv.shared.reserved.0     --------------------------
	.section	.nv.shared.reserved.0,"aw",@nobits
	.weak		__nv_reservedSMEM_offset_0_alias
	.size		__nv_reservedSMEM_offset_0_alias, 0, 64
	.other		__nv_reservedSMEM_offset_0_alias,@"STO_CUDA_RESERVED_SHARED STV_DEFAULT"
__nv_reservedSMEM_offset_0_alias:
	.zero		0
.nv.shared.reserved.0:
	.zero		64
	.weak		__nv_reservedSMEM_tcgen05_partition
	.type		__nv_reservedSMEM_tcgen05_partition,@object
	.size		__nv_reservedSMEM_tcgen05_partition,(.L_0 - __nv_reservedSMEM_tcgen05_partition)
__nv_reservedSMEM_tcgen05_partition:
	.zero		32
.L_0:


//--------------------- .nv.global                --------------------------
	.section	.nv.global,"aw",@nobits
.nv.global:
	.type		_ZN39_INTERNAL_39d3fb0c_4_k_cu_b5ad7b58_31434cute1_E,@object
	.size		_ZN39_INTERNAL_39d3fb0c_4_k_cu_b5ad7b58_31434cute1_E,(_ZN39_INTERNAL_39d3fb0c_4_k_cu_b5ad7b58_31434cuda3std3__45__cpo6cbeginE - _ZN39_INTERNAL_39d3fb0c_4_k_cu_b5ad7b58_31434cute1_E)
_ZN39_INTERNAL_39d3fb0c_4_k_cu_b5ad7b58_31434cute1_E:
	.zero		1
	.type		_ZN39_INTERNAL_39d3fb0c_4_k_cu_b5ad7b58_31434cuda3std3__45__cpo6cbeginE,@object
	.size		_ZN39_INTERNAL_39d3fb0c_4_k_cu_b5ad7b58_31434cuda3std3__45__cpo6cbeginE,(_ZN39_INTERNAL_39d3fb0c_4_k_cu_b5ad7b58_31434cuda3std3__48in_placeE - _ZN39_INTERNAL_39d3fb0c_4_k_cu_b5ad7b58_31434cuda3std3__45__cpo6cbeginE)
_ZN39_INTERNAL_39d3fb0c_4_k_cu_b5ad7b58_31434cuda3std3__45__cpo6cbeginE:
	.zero		1
	.type		_ZN39_INTERNAL_39d3fb0c_4_k_cu_b5ad7b58_31434cuda3std3__48in_placeE,@object
	.size		_ZN39_INTERNAL_39d3fb0c_4_k_cu_b5ad7b58_31434cuda3std3__48in_placeE,(_ZN39_INTERNAL_39d3fb0c_4_k_cu_b5ad7b58_31434cuda3std6ranges3__45__cpo9iter_moveE - _ZN39_INTERNAL_39d3fb0c_4_k_cu_b5ad7b58_31434cuda3std3__48in_placeE)
_ZN39_INTERNAL_39d3fb0c_4_k_cu_b5ad7b58_31434cuda3std3__48in_placeE:
	.zero		1
	.type		_ZN39_INTERNAL_39d3fb0c_4_k_cu_b5ad7b58_31434cuda3std6ranges3__45__cpo9iter_moveE,@object
	.size		_ZN39_INTERNAL_39d3fb0c_4_k_cu_b5ad7b58_31434cuda3std6ranges3__45__cpo9iter_moveE,(_ZN39_INTERNAL_39d3fb0c_4_k_cu_b5ad7b58_31434cuda3std3__45__cpo5beginE - _ZN39_INTERNAL_39d3fb0c_4_k_cu_b5ad7b58_31434cuda3std6ranges3__45__cpo9iter_moveE)
_ZN39_INTERNAL_39d3fb0c_4_k_cu_b5ad7b58_31434cuda3std6ranges3__45__cpo9iter_moveE:
	.zero		1
	.type		_ZN39_INTERNAL_39d3fb0c_4_k_cu_b5ad7b58_31434cuda3std3__45__cpo5beginE,@object
	.size		_ZN39_INTERNAL_39d3fb0c_4_k_cu_b5ad7b58_31434cuda3std3__45__cpo5beginE,(_ZN39_INTERNAL_39d3fb0c_4_k_cu_b5ad7b58_31434cuda3std3__441_GLOBAL__N__39d3fb0c_4_k_cu_b5ad7b58_31436ignoreE - _ZN39_INTERNAL_39d3fb0c_4_k_cu_b5ad7b58_31434cuda3std3__45__cpo5beginE)
_ZN39_INTERNAL_39d3fb0c_4_k_cu_b5ad7b58_31434cuda3std3__45__cpo5beginE:
	.zero		1
	.type		_ZN39_INTERNAL_39d3fb0c_4_k_cu_b5ad7b58_31434cuda3std3__441_GLOBAL__N__39d3fb0c_4_k_cu_b5ad7b58_31436ignoreE,@object
	.size		_ZN39_INTERNAL_39d3fb0c_4_k_cu_b5ad7b58_31434cuda3std3__441_GLOBAL__N__39d3fb0c_4_k_cu_b5ad7b58_31436ignoreE,(_ZN39_INTERNAL_39d3fb0c_4_k_cu_b5ad7b58_31434cute7productE - _ZN39_INTERNAL_39d3fb0c_4_k_cu_b5ad7b58_31434cuda3std3__441_GLOBAL__N__39d3fb0c_4_k_cu_b5ad7b58_31436ignoreE)
_ZN39_INTERNAL_39d3fb0c_4_k_cu_b5ad7b58_31434cuda3std3__441_GLOBAL__N__39d3fb0c_4_k_cu_b5ad7b58_31436ignoreE:
	.zero		1
	.type		_ZN39_INTERNAL_39d3fb0c_4_k_cu_b5ad7b58_31434cute7productE,@object
	.size		_ZN39_INTERNAL_39d3fb0c_4_k_cu_b5ad7b58_31434cute7productE,(_ZN39_INTERNAL_39d3fb0c_4_k_cu_b5ad7b58_31434cuda3std3__45__cpo3endE - _ZN39_INTERNAL_39d3fb0c_4_k_cu_b5ad7b58_31434cute7productE)
_ZN39_INTERNAL_39d3fb0c_4_k_cu_b5ad7b58_31434cute7productE:
	.zero		1
	.type		_ZN39_INTERNAL_39d3fb0c_4_k_cu_b5ad7b58_31434cuda3std3__45__cpo3endE,@object
	.size		_ZN39_INTERNAL_39d3fb0c_4_k_cu_b5ad7b58_31434cuda3std3__45__cpo3endE,(_ZN39_INTERNAL_39d3fb0c_4_k_cu_b5ad7b58_31434cuda3std3__419piecewise_constructE - _ZN39_INTERNAL_39d3fb0c_4_k_cu_b5ad7b58_31434cuda3std3__45__cpo3endE)
_ZN39_INTERNAL_39d3fb0c_4_k_cu_b5ad7b58_31434cuda3std3__45__cpo3endE:
	.zero		1
	.type		_ZN39_INTERNAL_39d3fb0c_4_k_cu_b5ad7b58_31434cuda3std3__419piecewise_constructE,@object
	.size		_ZN39_INTERNAL_39d3fb0c_4_k_cu_b5ad7b58_31434cuda3std3__419piecewise_constructE,(_ZN39_INTERNAL_39d3fb0c_4_k_cu_b5ad7b58_31434cuda3std3__45__cpo4cendE - _ZN39_INTERNAL_39d3fb0c_4_k_cu_b5ad7b58_31434cuda3std3__419piecewise_constructE)
_ZN39_INTERNAL_39d3fb0c_4_k_cu_b5ad7b58_31434cuda3std3__419piecewise_constructE:
	.zero		1
	.type		_ZN39_INTERNAL_39d3fb0c_4_k_cu_b5ad7b58_31434cuda3std3__45__cpo4cendE,@object
	.size		_ZN39_INTERNAL_39d3fb0c_4_k_cu_b5ad7b58_31434cuda3std3__45__cpo4cendE,(_ZN39_INTERNAL_39d3fb0c_4_k_cu_b5ad7b58_31434cuda3std6ranges3__45__cpo4swapE - _ZN39_INTERNAL_39d3fb0c_4_k_cu_b5ad7b58_31434cuda3std3__45__cpo4cendE)
_ZN39_INTERNAL_39d3fb0c_4_k_cu_b5ad7b58_31434cuda3std3__45__cpo4cendE:
	.zero		1
	.type		_ZN39_INTERNAL_39d3fb0c_4_k_cu_b5ad7b58_31434cuda3std6ranges3__45__cpo4swapE,@object
	.size		_ZN39_INTERNAL_39d3fb0c_4_k_cu_b5ad7b58_31434cuda3std6ranges3__45__cpo4swapE,(.L_10 - _ZN39_INTERNAL_39d3fb0c_4_k_cu_b5ad7b58_31434cuda3std6ranges3__45__cpo4swapE)
_ZN39_INTERNAL_39d3fb0c_4_k_cu_b5ad7b58_31434cuda3std6ranges3__45__cpo4swapE:
	.zero		1
.L_10:


//--------------------- .nv.constant0._ZN7cutlass13device_kernelINS_4gemm6kernel13GemmUniversalIN4cute5tupleIJiiiiEEENS1_10collective13CollectiveMmaINS1_35MainloopSm100TmaUmmaWarpSpecializedILi5ELi2ELi2ENS5_IJNS4_1CILi2EEENSA_ILi1EEESC_EEEEENS5_IJNSA_ILi256EEESF_NSA_ILi64EEEEEENS_6half_tENS5_IJlSC_lEEESI_SJ_NS4_8TiledMMAINS4_8MMA_AtomIJNS4_26SM100_MMA_F16BF16_2x1SM_SSISI_SI_fLi256ELi256ELNS4_4UMMA5MajorE0ELSO_0ELNSN_7ScaleInE0ELSP_0EEEEEENS4_6LayoutINS5_IJSC_SC_SC_EEENS5_IJNSA_ILi0EEESU_SU_EEEEENS5_IJNS4_10UnderscoreESX_SX_EEEEENS4_18SM100_TMA_2SM_LOADENS4_14ComposedLayoutINS4_7SwizzleILi3ELi4ELi3EEENS4_18smem_ptr_flag_bitsILi16EEENSS_INS5_IJNSA_ILi8EEESG_EEENS5_IJSG_SC_EEEEEEEvNS4_8identityES10_S1A_vS1B_EENS_8epilogue10collective18CollectiveEpilogueINS1D_23Sm100TmaWarpSpecializedILi4ELi2ELi64ELb1ELb0EEEJNS5_IJNSA_ILi128EEESF_SG_EEENS5_IJNSS_IS1I_SC_EENSS_ISG_SC_EEEEESI_SJ_SI_SJ_NS1D_6fusion15FusionCallbacksIS1H_NS1N_17LinCombPerRowBiasISI_fSI_SI_fLi8ELNS_15FloatRoundStyleE2EEES1J_S1M_JEEENS4_5SM1004TMEM4LOAD26SM100_TMEM_LOAD_32dp32b64xENS4_13SM90_TMA_LOADES1A_NS4_39AutoVectorizingCopyWithAssumedAlignmentILi128EEENS4_14SM90_TMA_STOREES1A_S1Z_S1Z_EEEvvEEEEvNT_6ParamsE --------------------------
	.section	.nv.constant0._ZN7cutlass13device_kernelINS_4gemm6kernel13GemmUniversalIN4cute5tupleIJiiiiEEENS1_10collective13CollectiveMmaINS1_35MainloopSm100TmaUmmaWarpSpecializedILi5ELi2ELi2ENS5_IJNS4_1CILi2EEENSA_ILi1EEESC_EEEEENS5_IJNSA_ILi256EEESF_NSA_ILi64EEEEEENS_6half_tENS5_IJlSC_lEEESI_SJ_NS4_8TiledMMAINS4_8MMA_AtomIJNS4_26SM100_MMA_F16BF16_2x1SM_SSISI_SI_fLi256ELi256ELNS4_4UMMA5MajorE0ELSO_0ELNSN_7ScaleInE0ELSP_0EEEEEENS4_6LayoutINS5_IJSC_SC_SC_EEENS5_IJNSA_ILi0EEESU_SU_EEEEENS5_IJNS4_10UnderscoreESX_SX_EEEEENS4_18SM100_TMA_2SM_LOADENS4_14ComposedLayoutINS4_7SwizzleILi3ELi4ELi3EEENS4_18smem_ptr_flag_bitsILi16EEENSS_INS5_IJNSA_ILi8EEESG_EEENS5_IJSG_SC_EEEEEEEvNS4_8identityES10_S1A_vS1B_EENS_8epilogue10collective18CollectiveEpilogueINS1D_23Sm100TmaWarpSpecializedILi4ELi2ELi64ELb1ELb0EEEJNS5_IJNSA_ILi128EEESF_SG_EEENS5_IJNSS_IS1I_SC_EENSS_ISG_SC_EEEEESI_SJ_SI_SJ_NS1D_6fusion15FusionCallbacksIS1H_NS1N_17LinCombPerRowBiasISI_fSI_SI_fLi8ELNS_15FloatRoundStyleE2EEES1J_S1M_JEEENS4_5SM1004TMEM4LOAD26SM100_TMEM_LOAD_32dp32b64xENS4_13SM90_TMA_LOADES1A_NS4_39AutoVectorizingCopyWithAssumedAlignmentILi128EEENS4_14SM90_TMA_STOREES1A_S1Z_S1Z_EEEvvEEEEvNT_6ParamsE,"a",@progbits
	.sectionflags	@""
	.align	4
.nv.constant0._ZN7cutlass13device_kernelINS_4gemm6kernel13GemmUniversalIN4cute5tupleIJiiiiEEENS1_10collective13CollectiveMmaINS1_35MainloopSm100TmaUmmaWarpSpecializedILi5ELi2ELi2ENS5_IJNS4_1CILi2EEENSA_ILi1EEESC_EEEEENS5_IJNSA_ILi256EEESF_NSA_ILi64EEEEEENS_6half_tENS5_IJlSC_lEEESI_SJ_NS4_8TiledMMAINS4_8MMA_AtomIJNS4_26SM100_MMA_F16BF16_2x1SM_SSISI_SI_fLi256ELi256ELNS4_4UMMA5MajorE0ELSO_0ELNSN_7ScaleInE0ELSP_0EEEEEENS4_6LayoutINS5_IJSC_SC_SC_EEENS5_IJNSA_ILi0EEESU_SU_EEEEENS5_IJNS4_10UnderscoreESX_SX_EEEEENS4_18SM100_TMA_2SM_LOADENS4_14ComposedLayoutINS4_7SwizzleILi3ELi4ELi3EEENS4_18smem_ptr_flag_bitsILi16EEENSS_INS5_IJNSA_ILi8EEESG_EEENS5_IJSG_SC_EEEEEEEvNS4_8identityES10_S1A_vS1B_EENS_8epilogue10collective18CollectiveEpilogueINS1D_23Sm100TmaWarpSpecializedILi4ELi2ELi64ELb1ELb0EEEJNS5_IJNSA_ILi128EEESF_SG_EEENS5_IJNSS_IS1I_SC_EENSS_ISG_SC_EEEEESI_SJ_SI_SJ_NS1D_6fusion15FusionCallbacksIS1H_NS1N_17LinCombPerRowBiasISI_fSI_SI_fLi8ELNS_15FloatRoundStyleE2EEES1J_S1M_JEEENS4_5SM1004TMEM4LOAD26SM100_TMEM_LOAD_32dp32b64xENS4_13SM90_TMA_LOADES1A_NS4_39AutoVectorizingCopyWithAssumedAlignmentILi128EEENS4_14SM90_TMA_STOREES1A_S1Z_S1Z_EEEvvEEEEvNT_6ParamsE:
	.zero		2944


//--------------------- SYMBOLS --------------------------

	.type		.nv.reservedSmem.offset0,@object
	.size		.nv.reservedSmem.offset0,0x4
	.type		.nv.reservedSmem.cap,@object
	.size		.nv.reservedSmem.cap,0x4
	.type		__assertfail,@function
